//
// Generated by NVIDIA NVVM Compiler
//
// Compiler Build ID: CL-36424714
// Cuda compilation tools, release 13.0, V13.0.88
// Based on NVVM 20.0.0
//

.version 9.0
.target sm_100
.address_size 64

	// .globl	_Z23generate_random_numbersPjiy
.global .align 4 .b8 precalc_xorwow_matrix[102400];
.global .align 4 .b8 precalc_xorwow_offset_matrix[102400];
.global .align 4 .b8 mrg32k3aM1[2304];
.global .align 4 .b8 mrg32k3aM2[2304];
.global .align 4 .b8 mrg32k3aM1SubSeq[2016];
.global .align 4 .b8 mrg32k3aM2SubSeq[2016];
.global .align 4 .b8 mrg32k3aM1Seq[2304];
.global .align 4 .b8 mrg32k3aM2Seq[2304];
.const .align 8 .b8 __cr_lgamma_table[72];

.visible .entry _Z23generate_random_numbersPjiy(
	.param .u64 .ptr .align 1 _Z23generate_random_numbersPjiy_param_0,
	.param .u32 _Z23generate_random_numbersPjiy_param_1,
	.param .u64 _Z23generate_random_numbersPjiy_param_2
)
{
	.local .align 8 .b8 	__local_depot0[48];
	.reg .b64 	%SP;
	.reg .b64 	%SPL;
	.reg .pred 	%p<65>;
	.reg .b32 	%r<1268>;
	.reg .b64 	%rd<32>;

	mov.u64 	%SPL, __local_depot0;
	ld.param.u64 	%rd14, [_Z23generate_random_numbersPjiy_param_0];
	ld.param.u32 	%r568, [_Z23generate_random_numbersPjiy_param_1];
	ld.param.u64 	%rd15, [_Z23generate_random_numbersPjiy_param_2];
	mov.u32 	%r569, %ctaid.x;
	mov.u32 	%r570, %ntid.x;
	mov.u32 	%r571, %tid.x;
	mad.lo.s32 	%r1, %r569, %r570, %r571;
	setp.ge.s32 	%p1, %r1, %r568;
	@%p1 bra 	$L__BB0_120;
	add.u64 	%rd1, %SPL, 0;
	cvt.u32.u64 	%r572, %rd15;
	xor.b32  	%r573, %r572, -1429050551;
	mul.lo.s32 	%r2, %r573, 1099087573;
	{ .reg .b32 tmp; mov.b64 {tmp, %r574}, %rd15; }
	xor.b32  	%r3, %r574, -136515619;
	mul.lo.s32 	%r575, %r3, -1703105765;
	add.s32 	%r576, %r2, %r575;
	add.s32 	%r577, %r576, 6615241;
	add.s32 	%r991, %r2, 123456789;
	st.local.v2.u32 	[%rd1], {%r577, %r991};
	xor.b32  	%r990, %r2, 362436069;
	add.s32 	%r989, %r575, 521288629;
	st.local.v2.u32 	[%rd1+8], {%r990, %r989};
	xor.b32  	%r988, %r575, 88675123;
	add.s32 	%r987, %r2, 5783321;
	st.local.v2.u32 	[%rd1+16], {%r988, %r987};
	setp.eq.s32 	%p2, %r1, 0;
	@%p2 bra 	$L__BB0_116;
	cvt.s64.s32 	%rd30, %r1;
	mov.b32 	%r974, 0;
$L__BB0_3:
	mov.u64 	%rd3, %rd30;
	and.b64  	%rd4, %rd3, 3;
	setp.eq.s64 	%p3, %rd4, 0;
	@%p3 bra 	$L__BB0_115;
	mul.wide.u32 	%rd17, %r974, 3200;
	mov.u64 	%rd18, precalc_xorwow_matrix;
	add.s64 	%rd5, %rd18, %rd17;
	mov.b32 	%r987, 0;
	mov.u32 	%r988, %r987;
	mov.u32 	%r989, %r987;
	mov.u32 	%r990, %r987;
	mov.u32 	%r991, %r987;
	mov.u32 	%r980, %r987;
$L__BB0_5:
	mul.wide.u32 	%rd19, %r980, 4;
	add.s64 	%rd20, %rd1, %rd19;
	ld.local.u32 	%r21, [%rd20+4];
	shl.b32 	%r22, %r980, 5;
	mov.b32 	%r986, 0;
$L__BB0_6:
	.pragma "nounroll";
	shr.u32 	%r581, %r21, %r986;
	and.b32  	%r582, %r581, 1;
	setp.eq.b32 	%p4, %r582, 1;
	not.pred 	%p5, %p4;
	add.s32 	%r583, %r22, %r986;
	mul.lo.s32 	%r584, %r583, 5;
	mul.wide.u32 	%rd21, %r584, 4;
	add.s64 	%rd6, %rd5, %rd21;
	@%p5 bra 	$L__BB0_8;
	ld.global.u32 	%r585, [%rd6];
	xor.b32  	%r991, %r991, %r585;
	ld.global.u32 	%r586, [%rd6+4];
	xor.b32  	%r990, %r990, %r586;
	ld.global.u32 	%r587, [%rd6+8];
	xor.b32  	%r989, %r989, %r587;
	ld.global.u32 	%r588, [%rd6+12];
	xor.b32  	%r988, %r988, %r588;
	ld.global.u32 	%r589, [%rd6+16];
	xor.b32  	%r987, %r987, %r589;
$L__BB0_8:
	and.b32  	%r591, %r581, 2;
	setp.eq.s32 	%p6, %r591, 0;
	@%p6 bra 	$L__BB0_10;
	ld.global.u32 	%r592, [%rd6+20];
	xor.b32  	%r991, %r991, %r592;
	ld.global.u32 	%r593, [%rd6+24];
	xor.b32  	%r990, %r990, %r593;
	ld.global.u32 	%r594, [%rd6+28];
	xor.b32  	%r989, %r989, %r594;
	ld.global.u32 	%r595, [%rd6+32];
	xor.b32  	%r988, %r988, %r595;
	ld.global.u32 	%r596, [%rd6+36];
	xor.b32  	%r987, %r987, %r596;
$L__BB0_10:
	and.b32  	%r598, %r581, 4;
	setp.eq.s32 	%p7, %r598, 0;
	@%p7 bra 	$L__BB0_12;
	ld.global.u32 	%r599, [%rd6+40];
	xor.b32  	%r991, %r991, %r599;
	ld.global.u32 	%r600, [%rd6+44];
	xor.b32  	%r990, %r990, %r600;
	ld.global.u32 	%r601, [%rd6+48];
	xor.b32  	%r989, %r989, %r601;
	ld.global.u32 	%r602, [%rd6+52];
	xor.b32  	%r988, %r988, %r602;
	ld.global.u32 	%r603, [%rd6+56];
	xor.b32  	%r987, %r987, %r603;
$L__BB0_12:
	and.b32  	%r605, %r581, 8;
	setp.eq.s32 	%p8, %r605, 0;
	@%p8 bra 	$L__BB0_14;
	ld.global.u32 	%r606, [%rd6+60];
	xor.b32  	%r991, %r991, %r606;
	ld.global.u32 	%r607, [%rd6+64];
	xor.b32  	%r990, %r990, %r607;
	ld.global.u32 	%r608, [%rd6+68];
	xor.b32  	%r989, %r989, %r608;
	ld.global.u32 	%r609, [%rd6+72];
	xor.b32  	%r988, %r988, %r609;
	ld.global.u32 	%r610, [%rd6+76];
	xor.b32  	%r987, %r987, %r610;
$L__BB0_14:
	and.b32  	%r612, %r581, 16;
	setp.eq.s32 	%p9, %r612, 0;
	@%p9 bra 	$L__BB0_16;
	ld.global.u32 	%r613, [%rd6+80];
	xor.b32  	%r991, %r991, %r613;
	ld.global.u32 	%r614, [%rd6+84];
	xor.b32  	%r990, %r990, %r614;
	ld.global.u32 	%r615, [%rd6+88];
	xor.b32  	%r989, %r989, %r615;
	ld.global.u32 	%r616, [%rd6+92];
	xor.b32  	%r988, %r988, %r616;
	ld.global.u32 	%r617, [%rd6+96];
	xor.b32  	%r987, %r987, %r617;
$L__BB0_16:
	and.b32  	%r619, %r581, 32;
	setp.eq.s32 	%p10, %r619, 0;
	@%p10 bra 	$L__BB0_18;
	ld.global.u32 	%r620, [%rd6+100];
	xor.b32  	%r991, %r991, %r620;
	ld.global.u32 	%r621, [%rd6+104];
	xor.b32  	%r990, %r990, %r621;
	ld.global.u32 	%r622, [%rd6+108];
	xor.b32  	%r989, %r989, %r622;
	ld.global.u32 	%r623, [%rd6+112];
	xor.b32  	%r988, %r988, %r623;
	ld.global.u32 	%r624, [%rd6+116];
	xor.b32  	%r987, %r987, %r624;
$L__BB0_18:
	and.b32  	%r626, %r581, 64;
	setp.eq.s32 	%p11, %r626, 0;
	@%p11 bra 	$L__BB0_20;
	ld.global.u32 	%r627, [%rd6+120];
	xor.b32  	%r991, %r991, %r627;
	ld.global.u32 	%r628, [%rd6+124];
	xor.b32  	%r990, %r990, %r628;
	ld.global.u32 	%r629, [%rd6+128];
	xor.b32  	%r989, %r989, %r629;
	ld.global.u32 	%r630, [%rd6+132];
	xor.b32  	%r988, %r988, %r630;
	ld.global.u32 	%r631, [%rd6+136];
	xor.b32  	%r987, %r987, %r631;
$L__BB0_20:
	and.b32  	%r633, %r581, 128;
	setp.eq.s32 	%p12, %r633, 0;
	@%p12 bra 	$L__BB0_22;
	ld.global.u32 	%r634, [%rd6+140];
	xor.b32  	%r991, %r991, %r634;
	ld.global.u32 	%r635, [%rd6+144];
	xor.b32  	%r990, %r990, %r635;
	ld.global.u32 	%r636, [%rd6+148];
	xor.b32  	%r989, %r989, %r636;
	ld.global.u32 	%r637, [%rd6+152];
	xor.b32  	%r988, %r988, %r637;
	ld.global.u32 	%r638, [%rd6+156];
	xor.b32  	%r987, %r987, %r638;
$L__BB0_22:
	and.b32  	%r640, %r581, 256;
	setp.eq.s32 	%p13, %r640, 0;
	@%p13 bra 	$L__BB0_24;
	ld.global.u32 	%r641, [%rd6+160];
	xor.b32  	%r991, %r991, %r641;
	ld.global.u32 	%r642, [%rd6+164];
	xor.b32  	%r990, %r990, %r642;
	ld.global.u32 	%r643, [%rd6+168];
	xor.b32  	%r989, %r989, %r643;
	ld.global.u32 	%r644, [%rd6+172];
	xor.b32  	%r988, %r988, %r644;
	ld.global.u32 	%r645, [%rd6+176];
	xor.b32  	%r987, %r987, %r645;
$L__BB0_24:
	and.b32  	%r647, %r581, 512;
	setp.eq.s32 	%p14, %r647, 0;
	@%p14 bra 	$L__BB0_26;
	ld.global.u32 	%r648, [%rd6+180];
	xor.b32  	%r991, %r991, %r648;
	ld.global.u32 	%r649, [%rd6+184];
	xor.b32  	%r990, %r990, %r649;
	ld.global.u32 	%r650, [%rd6+188];
	xor.b32  	%r989, %r989, %r650;
	ld.global.u32 	%r651, [%rd6+192];
	xor.b32  	%r988, %r988, %r651;
	ld.global.u32 	%r652, [%rd6+196];
	xor.b32  	%r987, %r987, %r652;
$L__BB0_26:
	and.b32  	%r654, %r581, 1024;
	setp.eq.s32 	%p15, %r654, 0;
	@%p15 bra 	$L__BB0_28;
	ld.global.u32 	%r655, [%rd6+200];
	xor.b32  	%r991, %r991, %r655;
	ld.global.u32 	%r656, [%rd6+204];
	xor.b32  	%r990, %r990, %r656;
	ld.global.u32 	%r657, [%rd6+208];
	xor.b32  	%r989, %r989, %r657;
	ld.global.u32 	%r658, [%rd6+212];
	xor.b32  	%r988, %r988, %r658;
	ld.global.u32 	%r659, [%rd6+216];
	xor.b32  	%r987, %r987, %r659;
$L__BB0_28:
	and.b32  	%r661, %r581, 2048;
	setp.eq.s32 	%p16, %r661, 0;
	@%p16 bra 	$L__BB0_30;
	ld.global.u32 	%r662, [%rd6+220];
	xor.b32  	%r991, %r991, %r662;
	ld.global.u32 	%r663, [%rd6+224];
	xor.b32  	%r990, %r990, %r663;
	ld.global.u32 	%r664, [%rd6+228];
	xor.b32  	%r989, %r989, %r664;
	ld.global.u32 	%r665, [%rd6+232];
	xor.b32  	%r988, %r988, %r665;
	ld.global.u32 	%r666, [%rd6+236];
	xor.b32  	%r987, %r987, %r666;
$L__BB0_30:
	and.b32  	%r668, %r581, 4096;
	setp.eq.s32 	%p17, %r668, 0;
	@%p17 bra 	$L__BB0_32;
	ld.global.u32 	%r669, [%rd6+240];
	xor.b32  	%r991, %r991, %r669;
	ld.global.u32 	%r670, [%rd6+244];
	xor.b32  	%r990, %r990, %r670;
	ld.global.u32 	%r671, [%rd6+248];
	xor.b32  	%r989, %r989, %r671;
	ld.global.u32 	%r672, [%rd6+252];
	xor.b32  	%r988, %r988, %r672;
	ld.global.u32 	%r673, [%rd6+256];
	xor.b32  	%r987, %r987, %r673;
$L__BB0_32:
	and.b32  	%r675, %r581, 8192;
	setp.eq.s32 	%p18, %r675, 0;
	@%p18 bra 	$L__BB0_34;
	ld.global.u32 	%r676, [%rd6+260];
	xor.b32  	%r991, %r991, %r676;
	ld.global.u32 	%r677, [%rd6+264];
	xor.b32  	%r990, %r990, %r677;
	ld.global.u32 	%r678, [%rd6+268];
	xor.b32  	%r989, %r989, %r678;
	ld.global.u32 	%r679, [%rd6+272];
	xor.b32  	%r988, %r988, %r679;
	ld.global.u32 	%r680, [%rd6+276];
	xor.b32  	%r987, %r987, %r680;
$L__BB0_34:
	and.b32  	%r682, %r581, 16384;
	setp.eq.s32 	%p19, %r682, 0;
	@%p19 bra 	$L__BB0_36;
	ld.global.u32 	%r683, [%rd6+280];
	xor.b32  	%r991, %r991, %r683;
	ld.global.u32 	%r684, [%rd6+284];
	xor.b32  	%r990, %r990, %r684;
	ld.global.u32 	%r685, [%rd6+288];
	xor.b32  	%r989, %r989, %r685;
	ld.global.u32 	%r686, [%rd6+292];
	xor.b32  	%r988, %r988, %r686;
	ld.global.u32 	%r687, [%rd6+296];
	xor.b32  	%r987, %r987, %r687;
$L__BB0_36:
	and.b32  	%r689, %r581, 32768;
	setp.eq.s32 	%p20, %r689, 0;
	@%p20 bra 	$L__BB0_38;
	ld.global.u32 	%r690, [%rd6+300];
	xor.b32  	%r991, %r991, %r690;
	ld.global.u32 	%r691, [%rd6+304];
	xor.b32  	%r990, %r990, %r691;
	ld.global.u32 	%r692, [%rd6+308];
	xor.b32  	%r989, %r989, %r692;
	ld.global.u32 	%r693, [%rd6+312];
	xor.b32  	%r988, %r988, %r693;
	ld.global.u32 	%r694, [%rd6+316];
	xor.b32  	%r987, %r987, %r694;
$L__BB0_38:
	add.s32 	%r986, %r986, 16;
	setp.ne.s32 	%p21, %r986, 32;
	@%p21 bra 	$L__BB0_6;
	mad.lo.s32 	%r695, %r980, -31, %r22;
	add.s32 	%r980, %r695, 1;
	setp.ne.s32 	%p22, %r980, 5;
	@%p22 bra 	$L__BB0_5;
	st.local.u32 	[%rd1+4], %r991;
	st.local.v2.u32 	[%rd1+8], {%r990, %r989};
	st.local.v2.u32 	[%rd1+16], {%r988, %r987};
	setp.eq.s64 	%p23, %rd4, 1;
	@%p23 bra 	$L__BB0_115;
	mov.b32 	%r987, 0;
	mov.u32 	%r988, %r987;
	mov.u32 	%r989, %r987;
	mov.u32 	%r990, %r987;
	mov.u32 	%r991, %r987;
	mov.u32 	%r1072, %r987;
$L__BB0_42:
	mul.wide.u32 	%rd22, %r1072, 4;
	add.s64 	%rd23, %rd1, %rd22;
	ld.local.u32 	%r197, [%rd23+4];
	shl.b32 	%r198, %r1072, 5;
	mov.b32 	%r1078, 0;
$L__BB0_43:
	.pragma "nounroll";
	shr.u32 	%r698, %r197, %r1078;
	and.b32  	%r699, %r698, 1;
	setp.eq.b32 	%p24, %r699, 1;
	not.pred 	%p25, %p24;
	add.s32 	%r700, %r198, %r1078;
	mul.lo.s32 	%r701, %r700, 5;
	mul.wide.u32 	%rd24, %r701, 4;
	add.s64 	%rd7, %rd5, %rd24;
	@%p25 bra 	$L__BB0_45;
	ld.global.u32 	%r702, [%rd7];
	xor.b32  	%r991, %r991, %r702;
	ld.global.u32 	%r703, [%rd7+4];
	xor.b32  	%r990, %r990, %r703;
	ld.global.u32 	%r704, [%rd7+8];
	xor.b32  	%r989, %r989, %r704;
	ld.global.u32 	%r705, [%rd7+12];
	xor.b32  	%r988, %r988, %r705;
	ld.global.u32 	%r706, [%rd7+16];
	xor.b32  	%r987, %r987, %r706;
$L__BB0_45:
	and.b32  	%r708, %r698, 2;
	setp.eq.s32 	%p26, %r708, 0;
	@%p26 bra 	$L__BB0_47;
	ld.global.u32 	%r709, [%rd7+20];
	xor.b32  	%r991, %r991, %r709;
	ld.global.u32 	%r710, [%rd7+24];
	xor.b32  	%r990, %r990, %r710;
	ld.global.u32 	%r711, [%rd7+28];
	xor.b32  	%r989, %r989, %r711;
	ld.global.u32 	%r712, [%rd7+32];
	xor.b32  	%r988, %r988, %r712;
	ld.global.u32 	%r713, [%rd7+36];
	xor.b32  	%r987, %r987, %r713;
$L__BB0_47:
	and.b32  	%r715, %r698, 4;
	setp.eq.s32 	%p27, %r715, 0;
	@%p27 bra 	$L__BB0_49;
	ld.global.u32 	%r716, [%rd7+40];
	xor.b32  	%r991, %r991, %r716;
	ld.global.u32 	%r717, [%rd7+44];
	xor.b32  	%r990, %r990, %r717;
	ld.global.u32 	%r718, [%rd7+48];
	xor.b32  	%r989, %r989, %r718;
	ld.global.u32 	%r719, [%rd7+52];
	xor.b32  	%r988, %r988, %r719;
	ld.global.u32 	%r720, [%rd7+56];
	xor.b32  	%r987, %r987, %r720;
$L__BB0_49:
	and.b32  	%r722, %r698, 8;
	setp.eq.s32 	%p28, %r722, 0;
	@%p28 bra 	$L__BB0_51;
	ld.global.u32 	%r723, [%rd7+60];
	xor.b32  	%r991, %r991, %r723;
	ld.global.u32 	%r724, [%rd7+64];
	xor.b32  	%r990, %r990, %r724;
	ld.global.u32 	%r725, [%rd7+68];
	xor.b32  	%r989, %r989, %r725;
	ld.global.u32 	%r726, [%rd7+72];
	xor.b32  	%r988, %r988, %r726;
	ld.global.u32 	%r727, [%rd7+76];
	xor.b32  	%r987, %r987, %r727;
$L__BB0_51:
	and.b32  	%r729, %r698, 16;
	setp.eq.s32 	%p29, %r729, 0;
	@%p29 bra 	$L__BB0_53;
	ld.global.u32 	%r730, [%rd7+80];
	xor.b32  	%r991, %r991, %r730;
	ld.global.u32 	%r731, [%rd7+84];
	xor.b32  	%r990, %r990, %r731;
	ld.global.u32 	%r732, [%rd7+88];
	xor.b32  	%r989, %r989, %r732;
	ld.global.u32 	%r733, [%rd7+92];
	xor.b32  	%r988, %r988, %r733;
	ld.global.u32 	%r734, [%rd7+96];
	xor.b32  	%r987, %r987, %r734;
$L__BB0_53:
	and.b32  	%r736, %r698, 32;
	setp.eq.s32 	%p30, %r736, 0;
	@%p30 bra 	$L__BB0_55;
	ld.global.u32 	%r737, [%rd7+100];
	xor.b32  	%r991, %r991, %r737;
	ld.global.u32 	%r738, [%rd7+104];
	xor.b32  	%r990, %r990, %r738;
	ld.global.u32 	%r739, [%rd7+108];
	xor.b32  	%r989, %r989, %r739;
	ld.global.u32 	%r740, [%rd7+112];
	xor.b32  	%r988, %r988, %r740;
	ld.global.u32 	%r741, [%rd7+116];
	xor.b32  	%r987, %r987, %r741;
$L__BB0_55:
	and.b32  	%r743, %r698, 64;
	setp.eq.s32 	%p31, %r743, 0;
	@%p31 bra 	$L__BB0_57;
	ld.global.u32 	%r744, [%rd7+120];
	xor.b32  	%r991, %r991, %r744;
	ld.global.u32 	%r745, [%rd7+124];
	xor.b32  	%r990, %r990, %r745;
	ld.global.u32 	%r746, [%rd7+128];
	xor.b32  	%r989, %r989, %r746;
	ld.global.u32 	%r747, [%rd7+132];
	xor.b32  	%r988, %r988, %r747;
	ld.global.u32 	%r748, [%rd7+136];
	xor.b32  	%r987, %r987, %r748;
$L__BB0_57:
	and.b32  	%r750, %r698, 128;
	setp.eq.s32 	%p32, %r750, 0;
	@%p32 bra 	$L__BB0_59;
	ld.global.u32 	%r751, [%rd7+140];
	xor.b32  	%r991, %r991, %r751;
	ld.global.u32 	%r752, [%rd7+144];
	xor.b32  	%r990, %r990, %r752;
	ld.global.u32 	%r753, [%rd7+148];
	xor.b32  	%r989, %r989, %r753;
	ld.global.u32 	%r754, [%rd7+152];
	xor.b32  	%r988, %r988, %r754;
	ld.global.u32 	%r755, [%rd7+156];
	xor.b32  	%r987, %r987, %r755;
$L__BB0_59:
	and.b32  	%r757, %r698, 256;
	setp.eq.s32 	%p33, %r757, 0;
	@%p33 bra 	$L__BB0_61;
	ld.global.u32 	%r758, [%rd7+160];
	xor.b32  	%r991, %r991, %r758;
	ld.global.u32 	%r759, [%rd7+164];
	xor.b32  	%r990, %r990, %r759;
	ld.global.u32 	%r760, [%rd7+168];
	xor.b32  	%r989, %r989, %r760;
	ld.global.u32 	%r761, [%rd7+172];
	xor.b32  	%r988, %r988, %r761;
	ld.global.u32 	%r762, [%rd7+176];
	xor.b32  	%r987, %r987, %r762;
$L__BB0_61:
	and.b32  	%r764, %r698, 512;
	setp.eq.s32 	%p34, %r764, 0;
	@%p34 bra 	$L__BB0_63;
	ld.global.u32 	%r765, [%rd7+180];
	xor.b32  	%r991, %r991, %r765;
	ld.global.u32 	%r766, [%rd7+184];
	xor.b32  	%r990, %r990, %r766;
	ld.global.u32 	%r767, [%rd7+188];
	xor.b32  	%r989, %r989, %r767;
	ld.global.u32 	%r768, [%rd7+192];
	xor.b32  	%r988, %r988, %r768;
	ld.global.u32 	%r769, [%rd7+196];
	xor.b32  	%r987, %r987, %r769;
$L__BB0_63:
	and.b32  	%r771, %r698, 1024;
	setp.eq.s32 	%p35, %r771, 0;
	@%p35 bra 	$L__BB0_65;
	ld.global.u32 	%r772, [%rd7+200];
	xor.b32  	%r991, %r991, %r772;
	ld.global.u32 	%r773, [%rd7+204];
	xor.b32  	%r990, %r990, %r773;
	ld.global.u32 	%r774, [%rd7+208];
	xor.b32  	%r989, %r989, %r774;
	ld.global.u32 	%r775, [%rd7+212];
	xor.b32  	%r988, %r988, %r775;
	ld.global.u32 	%r776, [%rd7+216];
	xor.b32  	%r987, %r987, %r776;
$L__BB0_65:
	and.b32  	%r778, %r698, 2048;
	setp.eq.s32 	%p36, %r778, 0;
	@%p36 bra 	$L__BB0_67;
	ld.global.u32 	%r779, [%rd7+220];
	xor.b32  	%r991, %r991, %r779;
	ld.global.u32 	%r780, [%rd7+224];
	xor.b32  	%r990, %r990, %r780;
	ld.global.u32 	%r781, [%rd7+228];
	xor.b32  	%r989, %r989, %r781;
	ld.global.u32 	%r782, [%rd7+232];
	xor.b32  	%r988, %r988, %r782;
	ld.global.u32 	%r783, [%rd7+236];
	xor.b32  	%r987, %r987, %r783;
$L__BB0_67:
	and.b32  	%r785, %r698, 4096;
	setp.eq.s32 	%p37, %r785, 0;
	@%p37 bra 	$L__BB0_69;
	ld.global.u32 	%r786, [%rd7+240];
	xor.b32  	%r991, %r991, %r786;
	ld.global.u32 	%r787, [%rd7+244];
	xor.b32  	%r990, %r990, %r787;
	ld.global.u32 	%r788, [%rd7+248];
	xor.b32  	%r989, %r989, %r788;
	ld.global.u32 	%r789, [%rd7+252];
	xor.b32  	%r988, %r988, %r789;
	ld.global.u32 	%r790, [%rd7+256];
	xor.b32  	%r987, %r987, %r790;
$L__BB0_69:
	and.b32  	%r792, %r698, 8192;
	setp.eq.s32 	%p38, %r792, 0;
	@%p38 bra 	$L__BB0_71;
	ld.global.u32 	%r793, [%rd7+260];
	xor.b32  	%r991, %r991, %r793;
	ld.global.u32 	%r794, [%rd7+264];
	xor.b32  	%r990, %r990, %r794;
	ld.global.u32 	%r795, [%rd7+268];
	xor.b32  	%r989, %r989, %r795;
	ld.global.u32 	%r796, [%rd7+272];
	xor.b32  	%r988, %r988, %r796;
	ld.global.u32 	%r797, [%rd7+276];
	xor.b32  	%r987, %r987, %r797;
$L__BB0_71:
	and.b32  	%r799, %r698, 16384;
	setp.eq.s32 	%p39, %r799, 0;
	@%p39 bra 	$L__BB0_73;
	ld.global.u32 	%r800, [%rd7+280];
	xor.b32  	%r991, %r991, %r800;
	ld.global.u32 	%r801, [%rd7+284];
	xor.b32  	%r990, %r990, %r801;
	ld.global.u32 	%r802, [%rd7+288];
	xor.b32  	%r989, %r989, %r802;
	ld.global.u32 	%r803, [%rd7+292];
	xor.b32  	%r988, %r988, %r803;
	ld.global.u32 	%r804, [%rd7+296];
	xor.b32  	%r987, %r987, %r804;
$L__BB0_73:
	and.b32  	%r806, %r698, 32768;
	setp.eq.s32 	%p40, %r806, 0;
	@%p40 bra 	$L__BB0_75;
	ld.global.u32 	%r807, [%rd7+300];
	xor.b32  	%r991, %r991, %r807;
	ld.global.u32 	%r808, [%rd7+304];
	xor.b32  	%r990, %r990, %r808;
	ld.global.u32 	%r809, [%rd7+308];
	xor.b32  	%r989, %r989, %r809;
	ld.global.u32 	%r810, [%rd7+312];
	xor.b32  	%r988, %r988, %r810;
	ld.global.u32 	%r811, [%rd7+316];
	xor.b32  	%r987, %r987, %r811;
$L__BB0_75:
	add.s32 	%r1078, %r1078, 16;
	setp.ne.s32 	%p41, %r1078, 32;
	@%p41 bra 	$L__BB0_43;
	mad.lo.s32 	%r812, %r1072, -31, %r198;
	add.s32 	%r1072, %r812, 1;
	setp.ne.s32 	%p42, %r1072, 5;
	@%p42 bra 	$L__BB0_42;
	st.local.u32 	[%rd1+4], %r991;
	st.local.v2.u32 	[%rd1+8], {%r990, %r989};
	st.local.v2.u32 	[%rd1+16], {%r988, %r987};
	setp.ne.s64 	%p43, %rd4, 3;
	@%p43 bra 	$L__BB0_115;
	mov.b32 	%r987, 0;
	mov.u32 	%r988, %r987;
	mov.u32 	%r989, %r987;
	mov.u32 	%r990, %r987;
	mov.u32 	%r991, %r987;
	mov.u32 	%r1164, %r987;
$L__BB0_79:
	mul.wide.u32 	%rd25, %r1164, 4;
	add.s64 	%rd26, %rd1, %rd25;
	ld.local.u32 	%r373, [%rd26+4];
	shl.b32 	%r374, %r1164, 5;
	mov.b32 	%r1170, 0;
$L__BB0_80:
	.pragma "nounroll";
	shr.u32 	%r815, %r373, %r1170;
	and.b32  	%r816, %r815, 1;
	setp.eq.b32 	%p44, %r816, 1;
	not.pred 	%p45, %p44;
	add.s32 	%r817, %r374, %r1170;
	mul.lo.s32 	%r818, %r817, 5;
	mul.wide.u32 	%rd27, %r818, 4;
	add.s64 	%rd8, %rd5, %rd27;
	@%p45 bra 	$L__BB0_82;
	ld.global.u32 	%r819, [%rd8];
	xor.b32  	%r991, %r991, %r819;
	ld.global.u32 	%r820, [%rd8+4];
	xor.b32  	%r990, %r990, %r820;
	ld.global.u32 	%r821, [%rd8+8];
	xor.b32  	%r989, %r989, %r821;
	ld.global.u32 	%r822, [%rd8+12];
	xor.b32  	%r988, %r988, %r822;
	ld.global.u32 	%r823, [%rd8+16];
	xor.b32  	%r987, %r987, %r823;
$L__BB0_82:
	and.b32  	%r825, %r815, 2;
	setp.eq.s32 	%p46, %r825, 0;
	@%p46 bra 	$L__BB0_84;
	ld.global.u32 	%r826, [%rd8+20];
	xor.b32  	%r991, %r991, %r826;
	ld.global.u32 	%r827, [%rd8+24];
	xor.b32  	%r990, %r990, %r827;
	ld.global.u32 	%r828, [%rd8+28];
	xor.b32  	%r989, %r989, %r828;
	ld.global.u32 	%r829, [%rd8+32];
	xor.b32  	%r988, %r988, %r829;
	ld.global.u32 	%r830, [%rd8+36];
	xor.b32  	%r987, %r987, %r830;
$L__BB0_84:
	and.b32  	%r832, %r815, 4;
	setp.eq.s32 	%p47, %r832, 0;
	@%p47 bra 	$L__BB0_86;
	ld.global.u32 	%r833, [%rd8+40];
	xor.b32  	%r991, %r991, %r833;
	ld.global.u32 	%r834, [%rd8+44];
	xor.b32  	%r990, %r990, %r834;
	ld.global.u32 	%r835, [%rd8+48];
	xor.b32  	%r989, %r989, %r835;
	ld.global.u32 	%r836, [%rd8+52];
	xor.b32  	%r988, %r988, %r836;
	ld.global.u32 	%r837, [%rd8+56];
	xor.b32  	%r987, %r987, %r837;
$L__BB0_86:
	and.b32  	%r839, %r815, 8;
	setp.eq.s32 	%p48, %r839, 0;
	@%p48 bra 	$L__BB0_88;
	ld.global.u32 	%r840, [%rd8+60];
	xor.b32  	%r991, %r991, %r840;
	ld.global.u32 	%r841, [%rd8+64];
	xor.b32  	%r990, %r990, %r841;
	ld.global.u32 	%r842, [%rd8+68];
	xor.b32  	%r989, %r989, %r842;
	ld.global.u32 	%r843, [%rd8+72];
	xor.b32  	%r988, %r988, %r843;
	ld.global.u32 	%r844, [%rd8+76];
	xor.b32  	%r987, %r987, %r844;
$L__BB0_88:
	and.b32  	%r846, %r815, 16;
	setp.eq.s32 	%p49, %r846, 0;
	@%p49 bra 	$L__BB0_90;
	ld.global.u32 	%r847, [%rd8+80];
	xor.b32  	%r991, %r991, %r847;
	ld.global.u32 	%r848, [%rd8+84];
	xor.b32  	%r990, %r990, %r848;
	ld.global.u32 	%r849, [%rd8+88];
	xor.b32  	%r989, %r989, %r849;
	ld.global.u32 	%r850, [%rd8+92];
	xor.b32  	%r988, %r988, %r850;
	ld.global.u32 	%r851, [%rd8+96];
	xor.b32  	%r987, %r987, %r851;
$L__BB0_90:
	and.b32  	%r853, %r815, 32;
	setp.eq.s32 	%p50, %r853, 0;
	@%p50 bra 	$L__BB0_92;
	ld.global.u32 	%r854, [%rd8+100];
	xor.b32  	%r991, %r991, %r854;
	ld.global.u32 	%r855, [%rd8+104];
	xor.b32  	%r990, %r990, %r855;
	ld.global.u32 	%r856, [%rd8+108];
	xor.b32  	%r989, %r989, %r856;
	ld.global.u32 	%r857, [%rd8+112];
	xor.b32  	%r988, %r988, %r857;
	ld.global.u32 	%r858, [%rd8+116];
	xor.b32  	%r987, %r987, %r858;
$L__BB0_92:
	and.b32  	%r860, %r815, 64;
	setp.eq.s32 	%p51, %r860, 0;
	@%p51 bra 	$L__BB0_94;
	ld.global.u32 	%r861, [%rd8+120];
	xor.b32  	%r991, %r991, %r861;
	ld.global.u32 	%r862, [%rd8+124];
	xor.b32  	%r990, %r990, %r862;
	ld.global.u32 	%r863, [%rd8+128];
	xor.b32  	%r989, %r989, %r863;
	ld.global.u32 	%r864, [%rd8+132];
	xor.b32  	%r988, %r988, %r864;
	ld.global.u32 	%r865, [%rd8+136];
	xor.b32  	%r987, %r987, %r865;
$L__BB0_94:
	and.b32  	%r867, %r815, 128;
	setp.eq.s32 	%p52, %r867, 0;
	@%p52 bra 	$L__BB0_96;
	ld.global.u32 	%r868, [%rd8+140];
	xor.b32  	%r991, %r991, %r868;
	ld.global.u32 	%r869, [%rd8+144];
	xor.b32  	%r990, %r990, %r869;
	ld.global.u32 	%r870, [%rd8+148];
	xor.b32  	%r989, %r989, %r870;
	ld.global.u32 	%r871, [%rd8+152];
	xor.b32  	%r988, %r988, %r871;
	ld.global.u32 	%r872, [%rd8+156];
	xor.b32  	%r987, %r987, %r872;
$L__BB0_96:
	and.b32  	%r874, %r815, 256;
	setp.eq.s32 	%p53, %r874, 0;
	@%p53 bra 	$L__BB0_98;
	ld.global.u32 	%r875, [%rd8+160];
	xor.b32  	%r991, %r991, %r875;
	ld.global.u32 	%r876, [%rd8+164];
	xor.b32  	%r990, %r990, %r876;
	ld.global.u32 	%r877, [%rd8+168];
	xor.b32  	%r989, %r989, %r877;
	ld.global.u32 	%r878, [%rd8+172];
	xor.b32  	%r988, %r988, %r878;
	ld.global.u32 	%r879, [%rd8+176];
	xor.b32  	%r987, %r987, %r879;
$L__BB0_98:
	and.b32  	%r881, %r815, 512;
	setp.eq.s32 	%p54, %r881, 0;
	@%p54 bra 	$L__BB0_100;
	ld.global.u32 	%r882, [%rd8+180];
	xor.b32  	%r991, %r991, %r882;
	ld.global.u32 	%r883, [%rd8+184];
	xor.b32  	%r990, %r990, %r883;
	ld.global.u32 	%r884, [%rd8+188];
	xor.b32  	%r989, %r989, %r884;
	ld.global.u32 	%r885, [%rd8+192];
	xor.b32  	%r988, %r988, %r885;
	ld.global.u32 	%r886, [%rd8+196];
	xor.b32  	%r987, %r987, %r886;
$L__BB0_100:
	and.b32  	%r888, %r815, 1024;
	setp.eq.s32 	%p55, %r888, 0;
	@%p55 bra 	$L__BB0_102;
	ld.global.u32 	%r889, [%rd8+200];
	xor.b32  	%r991, %r991, %r889;
	ld.global.u32 	%r890, [%rd8+204];
	xor.b32  	%r990, %r990, %r890;
	ld.global.u32 	%r891, [%rd8+208];
	xor.b32  	%r989, %r989, %r891;
	ld.global.u32 	%r892, [%rd8+212];
	xor.b32  	%r988, %r988, %r892;
	ld.global.u32 	%r893, [%rd8+216];
	xor.b32  	%r987, %r987, %r893;
$L__BB0_102:
	and.b32  	%r895, %r815, 2048;
	setp.eq.s32 	%p56, %r895, 0;
	@%p56 bra 	$L__BB0_104;
	ld.global.u32 	%r896, [%rd8+220];
	xor.b32  	%r991, %r991, %r896;
	ld.global.u32 	%r897, [%rd8+224];
	xor.b32  	%r990, %r990, %r897;
	ld.global.u32 	%r898, [%rd8+228];
	xor.b32  	%r989, %r989, %r898;
	ld.global.u32 	%r899, [%rd8+232];
	xor.b32  	%r988, %r988, %r899;
	ld.global.u32 	%r900, [%rd8+236];
	xor.b32  	%r987, %r987, %r900;
$L__BB0_104:
	and.b32  	%r902, %r815, 4096;
	setp.eq.s32 	%p57, %r902, 0;
	@%p57 bra 	$L__BB0_106;
	ld.global.u32 	%r903, [%rd8+240];
	xor.b32  	%r991, %r991, %r903;
	ld.global.u32 	%r904, [%rd8+244];
	xor.b32  	%r990, %r990, %r904;
	ld.global.u32 	%r905, [%rd8+248];
	xor.b32  	%r989, %r989, %r905;
	ld.global.u32 	%r906, [%rd8+252];
	xor.b32  	%r988, %r988, %r906;
	ld.global.u32 	%r907, [%rd8+256];
	xor.b32  	%r987, %r987, %r907;
$L__BB0_106:
	and.b32  	%r909, %r815, 8192;
	setp.eq.s32 	%p58, %r909, 0;
	@%p58 bra 	$L__BB0_108;
	ld.global.u32 	%r910, [%rd8+260];
	xor.b32  	%r991, %r991, %r910;
	ld.global.u32 	%r911, [%rd8+264];
	xor.b32  	%r990, %r990, %r911;
	ld.global.u32 	%r912, [%rd8+268];
	xor.b32  	%r989, %r989, %r912;
	ld.global.u32 	%r913, [%rd8+272];
	xor.b32  	%r988, %r988, %r913;
	ld.global.u32 	%r914, [%rd8+276];
	xor.b32  	%r987, %r987, %r914;
$L__BB0_108:
	and.b32  	%r916, %r815, 16384;
	setp.eq.s32 	%p59, %r916, 0;
	@%p59 bra 	$L__BB0_110;
	ld.global.u32 	%r917, [%rd8+280];
	xor.b32  	%r991, %r991, %r917;
	ld.global.u32 	%r918, [%rd8+284];
	xor.b32  	%r990, %r990, %r918;
	ld.global.u32 	%r919, [%rd8+288];
	xor.b32  	%r989, %r989, %r919;
	ld.global.u32 	%r920, [%rd8+292];
	xor.b32  	%r988, %r988, %r920;
	ld.global.u32 	%r921, [%rd8+296];
	xor.b32  	%r987, %r987, %r921;
$L__BB0_110:
	and.b32  	%r923, %r815, 32768;
	setp.eq.s32 	%p60, %r923, 0;
	@%p60 bra 	$L__BB0_112;
	ld.global.u32 	%r924, [%rd8+300];
	xor.b32  	%r991, %r991, %r924;
	ld.global.u32 	%r925, [%rd8+304];
	xor.b32  	%r990, %r990, %r925;
	ld.global.u32 	%r926, [%rd8+308];
	xor.b32  	%r989, %r989, %r926;
	ld.global.u32 	%r927, [%rd8+312];
	xor.b32  	%r988, %r988, %r927;
	ld.global.u32 	%r928, [%rd8+316];
	xor.b32  	%r987, %r987, %r928;
$L__BB0_112:
	add.s32 	%r1170, %r1170, 16;
	setp.ne.s32 	%p61, %r1170, 32;
	@%p61 bra 	$L__BB0_80;
	mad.lo.s32 	%r929, %r1164, -31, %r374;
	add.s32 	%r1164, %r929, 1;
	setp.ne.s32 	%p62, %r1164, 5;
	@%p62 bra 	$L__BB0_79;
	st.local.u32 	[%rd1+4], %r991;
	st.local.v2.u32 	[%rd1+8], {%r990, %r989};
	st.local.v2.u32 	[%rd1+16], {%r988, %r987};
$L__BB0_115:
	shr.u64 	%rd30, %rd3, 2;
	add.s32 	%r974, %r974, 1;
	setp.gt.u64 	%p63, %rd3, 3;
	@%p63 bra 	$L__BB0_3;
$L__BB0_116:
	cvta.to.global.u64 	%rd28, %rd14;
	mul.lo.s32 	%r931, %r1, 125;
	mul.wide.s32 	%rd29, %r931, 4;
	add.s64 	%rd10, %rd28, %rd29;
	mul.lo.s32 	%r932, %r3, 1703105765;
	sub.s32 	%r933, %r2, %r932;
	add.s32 	%r1262, %r933, 8064989;
	add.s64 	%rd31, %rd10, 8;
	mov.b32 	%r1261, 5527930;
$L__BB0_117:
	mov.u32 	%r557, %r987;
	shr.u32 	%r934, %r991, 2;
	xor.b32  	%r935, %r934, %r991;
	shl.b32 	%r936, %r557, 4;
	shl.b32 	%r937, %r935, 1;
	xor.b32  	%r938, %r937, %r936;
	xor.b32  	%r939, %r938, %r935;
	xor.b32  	%r562, %r939, %r557;
	add.s32 	%r940, %r1262, %r562;
	add.s32 	%r941, %r940, -1087311;
	st.global.u32 	[%rd31+-8], %r941;
	add.s32 	%r1261, %r1261, 1449748;
	setp.eq.s32 	%p64, %r1261, 51919866;
	@%p64 bra 	$L__BB0_119;
	shr.u32 	%r942, %r990, 2;
	xor.b32  	%r943, %r942, %r990;
	shl.b32 	%r944, %r562, 4;
	shl.b32 	%r945, %r943, 1;
	xor.b32  	%r946, %r945, %r944;
	xor.b32  	%r947, %r946, %r943;
	xor.b32  	%r564, %r947, %r562;
	add.s32 	%r948, %r1262, %r564;
	add.s32 	%r949, %r948, -724874;
	st.global.u32 	[%rd31+-4], %r949;
	shr.u32 	%r950, %r989, 2;
	xor.b32  	%r951, %r950, %r989;
	shl.b32 	%r952, %r564, 4;
	shl.b32 	%r953, %r951, 1;
	xor.b32  	%r954, %r953, %r952;
	xor.b32  	%r955, %r954, %r951;
	xor.b32  	%r565, %r955, %r564;
	add.s32 	%r956, %r1262, %r565;
	add.s32 	%r957, %r956, -362437;
	st.global.u32 	[%rd31], %r957;
	shr.u32 	%r958, %r988, 2;
	xor.b32  	%r959, %r958, %r988;
	shl.b32 	%r960, %r565, 4;
	shl.b32 	%r961, %r959, 1;
	xor.b32  	%r962, %r961, %r960;
	xor.b32  	%r963, %r962, %r959;
	xor.b32  	%r987, %r963, %r565;
	add.s32 	%r964, %r1262, %r987;
	st.global.u32 	[%rd31+4], %r964;
	add.s32 	%r1262, %r1262, 1449748;
	add.s64 	%rd31, %rd31, 16;
	mov.u32 	%r988, %r565;
	mov.u32 	%r989, %r564;
	mov.u32 	%r990, %r562;
	mov.u32 	%r991, %r557;
	bra.uni 	$L__BB0_117;
$L__BB0_119:
	ld.global.u32 	%r965, [%rd10+496];
	or.b32  	%r966, %r965, -2147483648;
	st.global.u32 	[%rd10+496], %r966;
	ld.global.u32 	%r967, [%rd10];
	or.b32  	%r968, %r967, 1;
	st.global.u32 	[%rd10], %r968;
$L__BB0_120:
	ret;

}


// ===== COMPILED SASS (sm_100) =====

	.target	sm_100

	.elftype	@"ET_EXEC"


//--------------------- .note.nv.tkinfo           --------------------------
	.section	.note.nv.tkinfo,"",@"SHT_NOTE"
	.sectionflags	@"SHF_NOTE_NV_TKINFO"
	.tkinfo
        /*0018*/ 	.word	0x00000002
        /*0030*/ 	.string	""
        /*0030*/ 	.string	"ptxas"
        /*0030*/ 	.string	"Cuda compilation tools, release 13.0, V13.0.88"
        /*0030*/ 	.string	"Build cuda_13.0.r13.0/compiler.36424714_0"
        /*0030*/ 	.string	"-arch sm_100 -m 64 "



//--------------------- .note.nv.cuinfo           --------------------------
	.section	.note.nv.cuinfo,"",@"SHT_NOTE"
	.sectionflags	@"SHF_NOTE_NV_CUINFO"
        /*0018*/ 	.short	0x0002
        /*001a*/ 	.short	0x0064
        /*001c*/ 	.short	0x0082
	.zero		2


//--------------------- .nv.info                  --------------------------
	.section	.nv.info,"",@"SHT_CUDA_INFO"
	.align	4


	//----- nvinfo : EIATTR_REGCOUNT
	.align		4
        /*0000*/ 	.byte	0x04, 0x2f
        /*0002*/ 	.short	(.L_10 - .L_9)
	.align		4
.L_9:
        /*0004*/ 	.word	index@(_Z23generate_random_numbersPjiy)
        /*0008*/ 	.word	0x00000020


	//----- nvinfo : EIATTR_FRAME_SIZE
	.align		4
.L_10:
        /*000c*/ 	.byte	0x04, 0x11
        /*000e*/ 	.short	(.L_12 - .L_11)
	.align		4
.L_11:
        /*0010*/ 	.word	index@(_Z23generate_random_numbersPjiy)
        /*0014*/ 	.word	0x00000030


	//----- nvinfo : EIATTR_MIN_STACK_SIZE
	.align		4
.L_12:
        /*0018*/ 	.byte	0x04, 0x12
        /*001a*/ 	.short	(.L_14 - .L_13)
	.align		4
.L_13:
        /*001c*/ 	.word	index@(_Z23generate_random_numbersPjiy)
        /*0020*/ 	.word	0x00000030
.L_14:


//--------------------- .nv.compat                --------------------------
	.section	.nv.compat,"",@"SHT_CUDA_COMPAT_INFO"
	.align	4
        /*0000*/ 	.byte	0x02, 0x09, 0x00, 0x00, 0x02, 0x02, 0x01, 0x00, 0x02, 0x05, 0x05, 0x00, 0x03, 0x07, 0x01, 0x01
        /*0010*/ 	.byte	0x02, 0x03, 0x00, 0x00, 0x02, 0x06, 0x01, 0x00, 0x04, 0x0b, 0x08, 0x00, 0x09, 0x00, 0x00, 0x00
        /*0020*/ 	.byte	0x00, 0x00, 0x00, 0x00


//--------------------- .nv.info._Z23generate_random_numbersPjiy --------------------------
	.section	.nv.info._Z23generate_random_numbersPjiy,"",@"SHT_CUDA_INFO"
	.sectionflags	@""
	.align	4


	//----- nvinfo : EIATTR_CUDA_API_VERSION
	.align		4
        /*0000*/ 	.byte	0x04, 0x37
        /*0002*/ 	.short	(.L_16 - .L_15)
.L_15:
        /*0004*/ 	.word	0x00000082


	//----- nvinfo : EIATTR_KPARAM_INFO
	.align		4
.L_16:
        /*0008*/ 	.byte	0x04, 0x17
        /*000a*/ 	.short	(.L_18 - .L_17)
.L_17:
        /*000c*/ 	.word	0x00000000
        /*0010*/ 	.short	0x0002
        /*0012*/ 	.short	0x0010
        /*0014*/ 	.byte	0x00, 0xf0, 0x21, 0x00


	//----- nvinfo : EIATTR_KPARAM_INFO
	.align		4
.L_18:
        /*0018*/ 	.byte	0x04, 0x17
        /*001a*/ 	.short	(.L_20 - .L_19)
.L_19:
        /*001c*/ 	.word	0x00000000
        /*0020*/ 	.short	0x0001
        /*0022*/ 	.short	0x0008
        /*0024*/ 	.byte	0x00, 0xf0, 0x11, 0x00


	//----- nvinfo : EIATTR_KPARAM_INFO
	.align		4
.L_20:
        /*0028*/ 	.byte	0x04, 0x17
        /*002a*/ 	.short	(.L_22 - .L_21)
.L_21:
        /*002c*/ 	.word	0x00000000
        /*0030*/ 	.short	0x0000
        /*0032*/ 	.short	0x0000
        /*0034*/ 	.byte	0x00, 0xf5, 0x21, 0x00


	//----- nvinfo : EIATTR_SPARSE_MMA_MASK
	.align		4
.L_22:
        /*0038*/ 	.byte	0x03, 0x50
        /*003a*/ 	.short	0x0000


	//----- nvinfo : EIATTR_MAXREG_COUNT
	.align		4
        /*003c*/ 	.byte	0x03, 0x1b
        /*003e*/ 	.short	0x00ff


	//----- nvinfo : EIATTR_MERCURY_ISA_VERSION
	.align		4
        /*0040*/ 	.byte	0x03, 0x5f
        /*0042*/ 	.short	0x0101


	//----- nvinfo : EIATTR_VRC_CTA_INIT_COUNT
	.align		4
        /*0044*/ 	.byte	0x02, 0x4a
	.zero		1
	.zero		1


	//----- nvinfo : EIATTR_EXIT_INSTR_OFFSETS
	.align		4
        /*0048*/ 	.byte	0x04, 0x1c
        /*004a*/ 	.short	(.L_24 - .L_23)


	//   ....[0]....
.L_23:
        /*004c*/ 	.word	0x00000080


	//   ....[1]....
        /*0050*/ 	.word	0x00003760


	//----- nvinfo : EIATTR_CRS_STACK_SIZE
	.align		4
.L_24:
        /*0054*/ 	.byte	0x04, 0x1e
        /*0056*/ 	.short	(.L_26 - .L_25)
.L_25:
        /*0058*/ 	.word	0x00000000


	//----- nvinfo : EIATTR_CBANK_PARAM_SIZE
	.align		4
.L_26:
        /*005c*/ 	.byte	0x03, 0x19
        /*005e*/ 	.short	0x0018


	//----- nvinfo : EIATTR_PARAM_CBANK
	.align		4
        /*0060*/ 	.byte	0x04, 0x0a
        /*0062*/ 	.short	(.L_28 - .L_27)
	.align		4
.L_27:
        /*0064*/ 	.word	index@(.nv.constant0._Z23generate_random_numbersPjiy)
        /*0068*/ 	.short	0x0380
        /*006a*/ 	.short	0x0018


	//----- nvinfo : EIATTR_SW_WAR
	.align		4
.L_28:
        /*006c*/ 	.byte	0x04, 0x36
        /*006e*/ 	.short	(.L_30 - .L_29)
.L_29:
        /*0070*/ 	.word	0x00000008
.L_30:


//--------------------- .nv.callgraph             --------------------------
	.section	.nv.callgraph,"",@"SHT_CUDA_CALLGRAPH"
	.align	4
	.sectionentsize	8
	.align		4
        /*0000*/ 	.word	0x00000000
	.align		4
        /*0004*/ 	.word	0xffffffff
	.align		4
        /*0008*/ 	.word	0x00000000
	.align		4
        /*000c*/ 	.word	0xfffffffe
	.align		4
        /*0010*/ 	.word	0x00000000
	.align		4
        /*0014*/ 	.word	0xfffffffd
	.align		4
        /*0018*/ 	.word	0x00000000
	.align		4
        /*001c*/ 	.word	0xfffffffc


//--------------------- .nv.constant4             --------------------------
	.section	.nv.constant4,"a",@progbits
	.align	8
	.align		8
.nv.constant4:
        /*0000*/ 	.dword	precalc_xorwow_matrix
	.align		8
        /*0008*/ 	.dword	precalc_xorwow_offset_matrix
	.align		8
        /*0010*/ 	.dword	mrg32k3aM1
	.align		8
        /*0018*/ 	.dword	mrg32k3aM2
	.align		8
        /*0020*/ 	.dword	mrg32k3aM1SubSeq
	.align		8
        /*0028*/ 	.dword	mrg32k3aM2SubSeq
	.align		8
        /*0030*/ 	.dword	mrg32k3aM1Seq
	.align		8
        /*0038*/ 	.dword	mrg32k3aM2Seq


//--------------------- .nv.constant3             --------------------------
	.section	.nv.constant3,"a",@progbits
	.align	8
.nv.constant3:
	.type		__cr_lgamma_table,@object
	.size		__cr_lgamma_table,(.L_8 - __cr_lgamma_table)
__cr_lgamma_table:
        /*0000*/ 	.byte	0x00, 0x00, 0x00, 0x00, 0x00, 0x00, 0x00, 0x00, 0x00, 0x00, 0x00, 0x00, 0x00, 0x00, 0x00, 0x00
        /*0010*/ 	.byte	0xef, 0x39, 0xfa, 0xfe, 0x42, 0x2e, 0xe6, 0x3f, 0x02, 0x20, 0x2a, 0xfa, 0x0b, 0xab, 0xfc, 0x3f
        /*0020*/ 	.byte	0xf9, 0x2c, 0x92, 0x7c, 0xa7, 0x6c, 0x09, 0x40, 0xc9, 0x79, 0x44, 0x3c, 0x64, 0x26, 0x13, 0x40
        /*0030*/ 	.byte	0xca, 0x01, 0xcf, 0x3a, 0x27, 0x51, 0x1a, 0x40, 0x30, 0xcc, 0x2d, 0xf3, 0xe1, 0x0c, 0x21, 0x40
        /*0040*/ 	.byte	0x0d, 0xb7, 0xfc, 0x82, 0x8e, 0x35, 0x25, 0x40
.L_8:


//--------------------- .text._Z23generate_random_numbersPjiy --------------------------
	.section	.text._Z23generate_random_numbersPjiy,"ax",@progbits
	.align	128
        .global         _Z23generate_random_numbersPjiy
        .type           _Z23generate_random_numbersPjiy,@function
        .size           _Z23generate_random_numbersPjiy,(.L_x_13 - _Z23generate_random_numbersPjiy)
        .other          _Z23generate_random_numbersPjiy,@"STO_CUDA_ENTRY STV_DEFAULT"
_Z23generate_random_numbersPjiy:
.text._Z23generate_random_numbersPjiy:
[----:B------:R-:W0:Y:S01]  /*0000*/  LDC R1, c[0x0][0x37c] ;  /* 0x0000df00ff017b82 */ /* 0x000e220000000800 */
[----:B------:R-:W1:Y:S07]  /*0010*/  S2R R3, SR_TID.X ;  /* 0x0000000000037919 */ /* 0x000e6e0000002100 */
[----:B------:R-:W1:Y:S01]  /*0020*/  S2UR UR4, SR_CTAID.X ;  /* 0x00000000000479c3 */ /* 0x000e620000002500 */
[----:B------:R-:W2:Y:S01]  /*0030*/  LDCU UR5, c[0x0][0x388] ;  /* 0x00007100ff0577ac */ /* 0x000ea20008000800 */
[----:B0-----:R-:W-:-:S06]  /*0040*/  VIADD R1, R1, 0xffffffd0 ;  /* 0xffffffd001017836 */ /* 0x001fcc0000000000 */
[----:B------:R-:W1:Y:S02]  /*0050*/  LDC R12, c[0x0][0x360] ;  /* 0x0000d800ff0c7b82 */ /* 0x000e640000000800 */
[----:B-1----:R-:W-:-:S05]  /*0060*/  IMAD R12, R12, UR4, R3 ;  /* 0x000000040c0c7c24 */ /* 0x002fca000f8e0203 */
[----:B--2---:R-:W-:-:S13]  /*0070*/  ISETP.GE.AND P0, PT, R12, UR5, PT ;  /* 0x000000050c007c0c */ /* 0x004fda000bf06270 */
[----:B------:R-:W-:Y:S05]  /*0080*/  @P0 EXIT ;  /* 0x000000000000094d */ /* 0x000fea0003800000 */
[----:B------:R-:W0:Y:S01]  /*0090*/  LDC.64 R2, c[0x0][0x390] ;  /* 0x0000e400ff027b82 */ /* 0x000e220000000a00 */
[----:B------:R-:W-:Y:S01]  /*00a0*/  ISETP.NE.AND P0, PT, R12, RZ, PT ;  /* 0x000000ff0c00720c */ /* 0x000fe20003f05270 */
[----:B------:R-:W1:Y:S01]  /*00b0*/  LDCU.64 UR6, c[0x0][0x358] ;  /* 0x00006b00ff0677ac */ /* 0x000e620008000a00 */
[----:B------:R-:W-:Y:S01]  /*00c0*/  BSSY.RECONVERGENT B0, `(.L_x_0) ;  /* 0x0000261000007945 */ /* 0x000fe20003800200 */
[----:B0-----:R-:W-:Y:S02]  /*00d0*/  LOP3.LUT R0, R2, 0xaad26b49, RZ, 0x3c, !PT ;  /* 0xaad26b4902007812 */ /* 0x001fe400078e3cff */
[----:B------:R-:W-:-:S03]  /*00e0*/  LOP3.LUT R2, R3, 0xf7dcefdd, RZ, 0x3c, !PT ;  /* 0xf7dcefdd03027812 */ /* 0x000fc600078e3cff */
[----:B------:R-:W-:Y:S02]  /*00f0*/  IMAD R0, R0, 0x4182bed5, RZ ;  /* 0x4182bed500007824 */ /* 0x000fe400078e02ff */
[----:B------:R-:W-:Y:S02]  /*0100*/  IMAD R3, R2, -0x658354e5, RZ ;  /* 0x9a7cab1b02037824 */ /* 0x000fe400078e02ff */
[C---:B------:R-:W-:Y:S01]  /*0110*/  VIADD R7, R0.reuse, 0x75bcd15 ;  /* 0x075bcd1500077836 */ /* 0x040fe20000000000 */
[C---:B------:R-:W-:Y:S01]  /*0120*/  LOP3.LUT R4, R0.reuse, 0x159a55e5, RZ, 0x3c, !PT ;  /* 0x159a55e500047812 */ /* 0x040fe200078e3cff */
[C---:B------:R-:W-:Y:S01]  /*0130*/  VIADD R5, R3.reuse, 0x1f123bb5 ;  /* 0x1f123bb503057836 */ /* 0x040fe20000000000 */
[C---:B------:R-:W-:Y:S02]  /*0140*/  IADD3 R6, PT, PT, R0.reuse, 0x64f0c9, R3 ;  /* 0x0064f0c900067810 */ /* 0x040fe40007ffe003 */
[----:B------:R-:W-:Y:S01]  /*0150*/  LOP3.LUT R2, R3, 0x5491333, RZ, 0x3c, !PT ;  /* 0x0549133303027812 */ /* 0x000fe200078e3cff */
[----:B------:R-:W-:Y:S01]  /*0160*/  VIADD R3, R0, 0x583f19 ;  /* 0x00583f1900037836 */ /* 0x000fe20000000000 */
[----:B------:R0:W-:Y:S04]  /*0170*/  STL.64 [R1+0x8], R4 ;  /* 0x0000080401007387 */ /* 0x0001e80000100a00 */
[----:B------:R0:W-:Y:S04]  /*0180*/  STL.64 [R1], R6 ;  /* 0x0000000601007387 */ /* 0x0001e80000100a00 */
[----:B------:R0:W-:Y:S01]  /*0190*/  STL.64 [R1+0x10], R2 ;  /* 0x0000100201007387 */ /* 0x0001e20000100a00 */
[----:B-1----:R-:W-:Y:S05]  /*01a0*/  @!P0 BRA `(.L_x_1) ;  /* 0x0000002400488947 */ /* 0x002fea0003800000 */
[--C-:B------:R-:W-:Y:S01]  /*01b0*/  SHF.R.S32.HI R14, RZ, 0x1f, R12.reuse ;  /* 0x0000001fff0e7819 */ /* 0x100fe2000001140c */
[----:B------:R-:W-:Y:S02]  /*01c0*/  IMAD.MOV.U32 R13, RZ, RZ, R12 ;  /* 0x000000ffff0d7224 */ /* 0x000fe400078e000c */
[----:B0-----:R-:W-:-:S07]  /*01d0*/  IMAD.MOV.U32 R6, RZ, RZ, RZ ;  /* 0x000000ffff067224 */ /* 0x001fce00078e00ff */
.L_x_10:
[----:B------:R-:W-:Y:S01]  /*01e0*/  LOP3.LUT R0, R13, 0x3, RZ, 0xc0, !PT ;  /* 0x000000030d007812 */ /* 0x000fe200078ec0ff */
[----:B------:R-:W-:Y:S03]  /*01f0*/  BSSY.RECONVERGENT B1, `(.L_x_2) ;  /* 0x0000247000017945 */ /* 0x000fe60003800200 */
[----:B------:R-:W-:-:S04]  /*0200*/  ISETP.NE.U32.AND P0, PT, R0, RZ, PT ;  /* 0x000000ff0000720c */ /* 0x000fc80003f05070 */
[----:B------:R-:W-:-:S13]  /*0210*/  ISETP.NE.AND.EX P0, PT, RZ, RZ, PT, P0 ;  /* 0x000000ffff00720c */ /* 0x000fda0003f05300 */
[----:B0-----:R-:W-:Y:S05]  /*0220*/  @!P0 BRA `(.L_x_3) ;  /* 0x00000024000c8947 */ /* 0x001fea0003800000 */
[----:B------:R-:W0:Y:S01]  /*0230*/  LDC.64 R8, c[0x4][RZ] ;  /* 0x01000000ff087b82 */ /* 0x000e220000000a00 */
[----:B------:R-:W-:Y:S01]  /*0240*/  IMAD.MOV.U32 R0, RZ, RZ, RZ ;  /* 0x000000ffff007224 */ /* 0x000fe200078e00ff */
[----:B------:R-:W-:Y:S02]  /*0250*/  CS2R R2, SRZ ;  /* 0x0000000000027805 */ /* 0x000fe4000001ff00 */
[----:B------:R-:W-:Y:S01]  /*0260*/  CS2R R4, SRZ ;  /* 0x0000000000047805 */ /* 0x000fe2000001ff00 */
[----:B------:R-:W-:Y:S02]  /*0270*/  IMAD.MOV.U32 R7, RZ, RZ, RZ ;  /* 0x000000ffff077224 */ /* 0x000fe400078e00ff */
[----:B0-----:R-:W-:-:S07]  /*0280*/  IMAD.WIDE.U32 R8, R6, 0xc80, R8 ;  /* 0x00000c8006087825 */ /* 0x001fce00078e0008 */
.L_x_5:
[----:B------:R-:W-:-:S06]  /*0290*/  IMAD R15, R0, 0x4, R1 ;  /* 0x00000004000f7824 */ /* 0x000fcc00078e0201 */
[----:B------:R-:W5:Y:S01]  /*02a0*/  LDL R15, [R15+0x4] ;  /* 0x000004000f0f7983 */ /* 0x000f620000100800 */
[----:B------:R-:W-:-:S05]  /*02b0*/  UMOV UR4, URZ ;  /* 0x000000ff00047c82 */ /* 0x000fca0008000000 */
.L_x_4:
[----:B-----5:R-:W-:Y:S01]  /*02c0*/  SHF.R.U32.HI R22, RZ, UR4, R15 ;  /* 0x00000004ff167c19 */ /* 0x020fe2000801160f */
[----:B------:R-:W-:-:S03]  /*02d0*/  IMAD.SHL.U32 R10, R0, 0x20, RZ ;  /* 0x00000020000a7824 */ /* 0x000fc600078e00ff */
[----:B------:R-:W-:Y:S01]  /*02e0*/  LOP3.LUT R11, R22, 0x1, RZ, 0xc0, !PT ;  /* 0x00000001160b7812 */ /* 0x000fe200078ec0ff */
[----:B------:R-:W-:-:S03]  /*02f0*/  VIADD R10, R10, UR4 ;  /* 0x000000040a0a7c36 */ /* 0x000fc60008000000 */
[----:B------:R-:W-:Y:S01]  /*0300*/  ISETP.NE.U32.AND P0, PT, R11, 0x1, PT ;  /* 0x000000010b00780c */ /* 0x000fe20003f05070 */
[----:B------:R-:W-:-:S03]  /*0310*/  IMAD R11, R10, 0x5, RZ ;  /* 0x000000050a0b7824 */ /* 0x000fc600078e02ff */
[----:B------:R-:W-:Y:S01]  /*0320*/  R2P PR, R22, 0x7e ;  /* 0x0000007e16007804 */ /* 0x000fe20000000000 */
[----:B------:R-:W-:-:S08]  /*0330*/  IMAD.WIDE.U32 R10, R11, 0x4, R8 ;  /* 0x000000040b0a7825 */ /* 0x000fd000078e0008 */
[----:B------:R-:W2:Y:S04]  /*0340*/  @!P0 LDG.E R16, desc[UR6][R10.64+0x10] ;  /* 0x000010060a108981 */ /* 0x000ea8000c1e1900 */
[----:B------:R-:W3:Y:S04]  /*0350*/  @P1 LDG.E R18, desc[UR6][R10.64+0x24] ;  /* 0x000024060a121981 */ /* 0x000ee8000c1e1900 */
[----:B------:R-:W4:Y:S04]  /*0360*/  @P2 LDG.E R20, desc[UR6][R10.64+0x38] ;  /* 0x000038060a142981 */ /* 0x000f28000c1e1900 */
[----:B------:R-:W4:Y:S04]  /*0370*/  @P3 LDG.E R24, desc[UR6][R10.64+0x4c] ;  /* 0x00004c060a183981 */ /* 0x000f28000c1e1900 */
[----:B------:R-:W4:Y:S04]  /*0380*/  @P4 LDG.E R26, desc[UR6][R10.64+0x60] ;  /* 0x000060060a1a4981 */ /* 0x000f28000c1e1900 */
[----:B------:R-:W4:Y:S04]  /*0390*/  @!P0 LDG.E R17, desc[UR6][R10.64+0x4] ;  /* 0x000004060a118981 */ /* 0x000f28000c1e1900 */
[----:B------:R-:W4:Y:S04]  /*03a0*/  @!P0 LDG.E R19, desc[UR6][R10.64+0xc] ;  /* 0x00000c060a138981 */ /* 0x000f28000c1e1900 */
[----:B------:R-:W4:Y:S04]  /*03b0*/  @P1 LDG.E R21, desc[UR6][R10.64+0x18] ;  /* 0x000018060a151981 */ /* 0x000f28000c1e1900 */
[----:B------:R-:W4:Y:S04]  /*03c0*/  @P3 LDG.E R23, desc[UR6][R10.64+0x40] ;  /* 0x000040060a173981 */ /* 0x000f28000c1e1900 */
[----:B------:R-:W4:Y:S04]  /*03d0*/  @P5 LDG.E R25, desc[UR6][R10.64+0x70] ;  /* 0x000070060a195981 */ /* 0x000f28000c1e1900 */
[----:B------:R-:W4:Y:S01]  /*03e0*/  @P6 LDG.E R28, desc[UR6][R10.64+0x88] ;  /* 0x000088060a1c6981 */ /* 0x000f22000c1e1900 */
[----:B--2---:R-:W-:-:S03]  /*03f0*/  @!P0 LOP3.LUT R3, R3, R16, RZ, 0x3c, !PT ;  /* 0x0000001003038212 */ /* 0x004fc600078e3cff */
[----:B------:R-:W2:Y:S01]  /*0400*/  @!P0 LDG.E R16, desc[UR6][R10.64] ;  /* 0x000000060a108981 */ /* 0x000ea2000c1e1900 */
[----:B---3--:R-:W-:-:S03]  /*0410*/  @P1 LOP3.LUT R3, R3, R18, RZ, 0x3c, !PT ;  /* 0x0000001203031212 */ /* 0x008fc600078e3cff */
[----:B------:R-:W3:Y:S01]  /*0420*/  @!P0 LDG.E R18, desc[UR6][R10.64+0x8] ;  /* 0x000008060a128981 */ /* 0x000ee2000c1e1900 */
[----:B----4-:R-:W-:-:S03]  /*0430*/  @P2 LOP3.LUT R3, R3, R20, RZ, 0x3c, !PT ;  /* 0x0000001403032212 */ /* 0x010fc600078e3cff */
[----:B------:R-:W4:Y:S01]  /*0440*/  @P1 LDG.E R20, desc[UR6][R10.64+0x14] ;  /* 0x000014060a141981 */ /* 0x000f22000c1e1900 */
[----:B------:R-:W-:-:S03]  /*0450*/  @P3 LOP3.LUT R3, R3, R24, RZ, 0x3c, !PT ;  /* 0x0000001803033212 */ /* 0x000fc600078e3cff */
[----:B------:R-:W4:Y:S01]  /*0460*/  @P5 LDG.E R24, desc[UR6][R10.64+0x74] ;  /* 0x000074060a185981 */ /* 0x000f22000c1e1900 */
[----:B------:R-:W-:-:S03]  /*0470*/  @P4 LOP3.LUT R3, R3, R26, RZ, 0x3c, !PT ;  /* 0x0000001a03034212 */ /* 0x000fc600078e3cff */
[----:B------:R-:W4:Y:S01]  /*0480*/  @P3 LDG.E R26, desc[UR6][R10.64+0x44] ;  /* 0x000044060a1a3981 */ /* 0x000f22000c1e1900 */
[----:B------:R-:W-:-:S03]  /*0490*/  @!P0 LOP3.LUT R4, R4, R17, RZ, 0x3c, !PT ;  /* 0x0000001104048212 */ /* 0x000fc600078e3cff */
[----:B------:R-:W4:Y:S01]  /*04a0*/  @P1 LDG.E R17, desc[UR6][R10.64+0x20] ;  /* 0x000020060a111981 */ /* 0x000f22000c1e1900 */
[----:B------:R-:W-:-:S03]  /*04b0*/  @!P0 LOP3.LUT R2, R2, R19, RZ, 0x3c, !PT ;  /* 0x0000001302028212 */ /* 0x000fc600078e3cff */
[----:B------:R-:W4:Y:S01]  /*04c0*/  @P2 LDG.E R19, desc[UR6][R10.64+0x2c] ;  /* 0x00002c060a132981 */ /* 0x000f22000c1e1900 */
[----:B------:R-:W-:-:S03]  /*04d0*/  @P1 LOP3.LUT R4, R4, R21, RZ, 0x3c, !PT ;  /* 0x0000001504041212 */ /* 0x000fc600078e3cff */
[----:B------:R-:W4:Y:S01]  /*04e0*/  @P2 LDG.E R21, desc[UR6][R10.64+0x34] ;  /* 0x000034060a152981 */ /* 0x000f22000c1e1900 */
[----:B--2---:R-:W-:-:S03]  /*04f0*/  @!P0 LOP3.LUT R7, R7, R16, RZ, 0x3c, !PT ;  /* 0x0000001007078212 */ /* 0x004fc600078e3cff */
[----:B------:R-:W2:Y:S01]  /*0500*/  @P1 LDG.E R16, desc[UR6][R10.64+0x1c] ;  /* 0x00001c060a101981 */ /* 0x000ea2000c1e1900 */
[----:B---3--:R-:W-:-:S03]  /*0510*/  @!P0 LOP3.LUT R5, R5, R18, RZ, 0x3c, !PT ;  /* 0x0000001205058212 */ /* 0x008fc600078e3cff */
[----:B------:R-:W3:Y:S01]  /*0520*/  @P2 LDG.E R18, desc[UR6][R10.64+0x28] ;  /* 0x000028060a122981 */ /* 0x000ee2000c1e1900 */
[----:B----4-:R-:W-:-:S03]  /*0530*/  @P1 LOP3.LUT R7, R7, R20, RZ, 0x3c, !PT ;  /* 0x0000001407071212 */ /* 0x010fc600078e3cff */
[----:B------:R-:W4:Y:S01]  /*0540*/  @P2 LDG.E R20, desc[UR6][R10.64+0x30] ;  /* 0x000030060a142981 */ /* 0x000f22000c1e1900 */
[----:B------:R-:W-:-:S03]  /*0550*/  @P5 LOP3.LUT R3, R3, R24, RZ, 0x3c, !PT ;  /* 0x0000001803035212 */ /* 0x000fc600078e3cff */
[----:B------:R-:W4:Y:S01]  /*0560*/  @P3 LDG.E R24, desc[UR6][R10.64+0x3c] ;  /* 0x00003c060a183981 */ /* 0x000f22000c1e1900 */
[----:B------:R-:W-:-:S03]  /*0570*/  @P1 LOP3.LUT R2, R2, R17, RZ, 0x3c, !PT ;  /* 0x0000001102021212 */ /* 0x000fc600078e3cff */
[----:B------:R-:W4:Y:S01]  /*0580*/  @P3 LDG.E R17, desc[UR6][R10.64+0x48] ;  /* 0x000048060a113981 */ /* 0x000f22000c1e1900 */
[----:B------:R-:W-:-:S03]  /*0590*/  @P2 LOP3.LUT R4, R4, R19, RZ, 0x3c, !PT ;  /* 0x0000001304042212 */ /* 0x000fc600078e3cff */
[----:B------:R-:W4:Y:S01]  /*05a0*/  @P4 LDG.E R19, desc[UR6][R10.64+0x54] ;  /* 0x000054060a134981 */ /* 0x000f22000c1e1900 */
[----:B------:R-:W-:Y:S02]  /*05b0*/  @P2 LOP3.LUT R2, R2, R21, RZ, 0x3c, !PT ;  /* 0x0000001502022212 */ /* 0x000fe400078e3cff */
[----:B------:R-:W-:Y:S01]  /*05c0*/  @P3 LOP3.LUT R4, R4, R23, RZ, 0x3c, !PT ;  /* 0x0000001704043212 */ /* 0x000fe200078e3cff */
[----:B------:R-:W4:Y:S04]  /*05d0*/  @P4 LDG.E R21, desc[UR6][R10.64+0x5c] ;  /* 0x00005c060a154981 */ /* 0x000f28000c1e1900 */
[----:B------:R-:W4:Y:S01]  /*05e0*/  @P5 LDG.E R23, desc[UR6][R10.64+0x68] ;  /* 0x000068060a175981 */ /* 0x000f22000c1e1900 */
[----:B--2---:R-:W-:-:S03]  /*05f0*/  @P1 LOP3.LUT R5, R5, R16, RZ, 0x3c, !PT ;  /* 0x0000001005051212 */ /* 0x004fc600078e3cff */
[----:B------:R-:W2:Y:S01]  /*0600*/  @P4 LDG.E R16, desc[UR6][R10.64+0x50] ;  /* 0x000050060a104981 */ /* 0x000ea2000c1e1900 */
[----:B---3--:R-:W-:-:S03]  /*0610*/  @P2 LOP3.LUT R7, R7, R18, RZ, 0x3c, !PT ;  /* 0x0000001207072212 */ /* 0x008fc600078e3cff */
[----:B------:R-:W3:Y:S01]  /*0620*/  @P4 LDG.E R18, desc[UR6][R10.64+0x58] ;  /* 0x000058060a124981 */ /* 0x000ee2000c1e1900 */
[----:B----4-:R-:W-:-:S03]  /*0630*/  @P2 LOP3.LUT R5, R5, R20, RZ, 0x3c, !PT ;  /* 0x0000001405052212 */ /* 0x010fc600078e3cff */
[----:B------:R-:W4:Y:S01]  /*0640*/  @P5 LDG.E R20, desc[UR6][R10.64+0x64] ;  /* 0x000064060a145981 */ /* 0x000f22000c1e1900 */
[----:B------:R-:W-:-:S03]  /*0650*/  @P3 LOP3.LUT R7, R7, R24, RZ, 0x3c, !PT ;  /* 0x0000001807073212 */ /* 0x000fc600078e3cff */
[----:B------:R-:W4:Y:S01]  /*0660*/  @P5 LDG.E R24, desc[UR6][R10.64+0x6c] ;  /* 0x00006c060a185981 */ /* 0x000f22000c1e1900 */
[----:B------:R-:W-:Y:S02]  /*0670*/  LOP3.LUT P0, RZ, R22, 0x80, RZ, 0xc0, !PT ;  /* 0x0000008016ff7812 */ /* 0x000fe4000780c0ff */
[----:B------:R-:W-:Y:S02]  /*0680*/  @P3 LOP3.LUT R5, R5, R26, RZ, 0x3c, !PT ;  /* 0x0000001a05053212 */ /* 0x000fe400078e3cff */
[----:B------:R-:W-:Y:S02]  /*0690*/  @P3 LOP3.LUT R2, R2, R17, RZ, 0x3c, !PT ;  /* 0x0000001102023212 */ /* 0x000fe400078e3cff */
[----:B------:R-:W4:Y:S01]  /*06a0*/  @P6 LDG.E R17, desc[UR6][R10.64+0x7c] ;  /* 0x00007c060a116981 */ /* 0x000f22000c1e1900 */
[----:B------:R-:W-:-:S03]  /*06b0*/  @P4 LOP3.LUT R4, R4, R19, RZ, 0x3c, !PT ;  /* 0x0000001304044212 */ /* 0x000fc600078e3cff */
[----:B------:R-:W4:Y:S01]  /*06c0*/  @P6 LDG.E R19, desc[UR6][R10.64+0x84] ;  /* 0x000084060a136981 */ /* 0x000f22000c1e1900 */
[----:B------:R-:W-:-:S03]  /*06d0*/  @P4 LOP3.LUT R2, R2, R21, RZ, 0x3c, !PT ;  /* 0x0000001502024212 */ /* 0x000fc600078e3cff */
[----:B------:R-:W4:Y:S01]  /*06e0*/  @P0 LDG.E R26, desc[UR6][R10.64+0x9c] ;  /* 0x00009c060a1a0981 */ /* 0x000f22000c1e1900 */
[----:B------:R-:W-:-:S03]  /*06f0*/  @P5 LOP3.LUT R4, R4, R23, RZ, 0x3c, !PT ;  /* 0x0000001704045212 */ /* 0x000fc600078e3cff */
        /* <DEDUP_REMOVED lines=10> */
[----:B------:R-:W-:Y:S02]  /*07a0*/  @P5 LOP3.LUT R2, R2, R25, RZ, 0x3c, !PT ;  /* 0x0000001902025212 */ /* 0x000fe400078e3cff */
[----:B------:R-:W-:Y:S02]  /*07b0*/  @P6 LOP3.LUT R3, R3, R28, RZ, 0x3c, !PT ;  /* 0x0000001c03036212 */ /* 0x000fe400078e3cff */
[----:B------:R-:W-:Y:S02]  /*07c0*/  @P6 LOP3.LUT R4, R4, R17, RZ, 0x3c, !PT ;  /* 0x0000001104046212 */ /* 0x000fe400078e3cff */
[----:B------:R-:W-:Y:S02]  /*07d0*/  @P6 LOP3.LUT R2, R2, R19, RZ, 0x3c, !PT ;  /* 0x0000001302026212 */ /* 0x000fe400078e3cff */
[----:B------:R-:W-:Y:S02]  /*07e0*/  @P0 LOP3.LUT R3, R3, R26, RZ, 0x3c, !PT ;  /* 0x0000001a03030212 */ /* 0x000fe400078e3cff */
[----:B------:R-:W-:-:S02]  /*07f0*/  @P0 LOP3.LUT R4, R4, R21, RZ, 0x3c, !PT ;  /* 0x0000001504040212 */ /* 0x000fc400078e3cff */
[----:B------:R-:W-:Y:S02]  /*0800*/  @P0 LOP3.LUT R2, R2, R23, RZ, 0x3c, !PT ;  /* 0x0000001702020212 */ /* 0x000fe400078e3cff */
[----:B--2---:R-:W-:Y:S02]  /*0810*/  @P6 LOP3.LUT R7, R7, R16, RZ, 0x3c, !PT ;  /* 0x0000001007076212 */ /* 0x004fe400078e3cff */
[----:B---3--:R-:W-:Y:S02]  /*0820*/  @P6 LOP3.LUT R5, R5, R18, RZ, 0x3c, !PT ;  /* 0x0000001205056212 */ /* 0x008fe400078e3cff */
[----:B----4-:R-:W-:Y:S02]  /*0830*/  @P0 LOP3.LUT R7, R7, R20, RZ, 0x3c, !PT ;  /* 0x0000001407070212 */ /* 0x010fe400078e3cff */
[----:B------:R-:W-:Y:S02]  /*0840*/  @P0 LOP3.LUT R5, R5, R24, RZ, 0x3c, !PT ;  /* 0x0000001805050212 */ /* 0x000fe400078e3cff */
[----:B------:R-:W-:-:S13]  /*0850*/  R2P PR, R22.B1, 0x7f ;  /* 0x0000007f16007804 */ /* 0x000fda0000001000 */
[----:B------:R-:W2:Y:S04]  /*0860*/  @P0 LDG.E R18, desc[UR6][R10.64+0xa0] ;  /* 0x0000a0060a120981 */ /* 0x000ea8000c1e1900 */
[----:B------:R-:W3:Y:S04]  /*0870*/  @P0 LDG.E R19, desc[UR6][R10.64+0xa4] ;  /* 0x0000a4060a130981 */ /* 0x000ee8000c1e1900 */
[----:B------:R-:W4:Y:S04]  /*0880*/  @P0 LDG.E R20, desc[UR6][R10.64+0xa8] ;  /* 0x0000a8060a140981 */ /* 0x000f28000c1e1900 */
[----:B------:R-:W4:Y:S04]  /*0890*/  @P0 LDG.E R21, desc[UR6][R10.64+0xac] ;  /* 0x0000ac060a150981 */ /* 0x000f28000c1e1900 */
[----:B------:R-:W4:Y:S04]  /*08a0*/  @P0 LDG.E R24, desc[UR6][R10.64+0xb0] ;  /* 0x0000b0060a180981 */ /* 0x000f28000c1e1900 */
[----:B------:R-:W4:Y:S04]  /*08b0*/  @P1 LDG.E R16, desc[UR6][R10.64+0xbc] ;  /* 0x0000bc060a101981 */ /* 0x000f28000c1e1900 */
[----:B------:R-:W4:Y:S04]  /*08c0*/  @P1 LDG.E R26, desc[UR6][R10.64+0xb4] ;  /* 0x0000b4060a1a1981 */ /* 0x000f28000c1e1900 */
        /* <DEDUP_REMOVED lines=11> */
[----:B------:R-:W-:Y:S01]  /*0980*/  LOP3.LUT P0, RZ, R22, 0x8000, RZ, 0xc0, !PT ;  /* 0x0000800016ff7812 */ /* 0x000fe2000780c0ff */
[----:B------:R-:W4:Y:S01]  /*0990*/  @P2 LDG.E R24, desc[UR6][R10.64+0xd8] ;  /* 0x0000d8060a182981 */ /* 0x000f22000c1e1900 */
[----:B------:R-:W-:-:S03]  /*09a0*/  @P1 LOP3.LUT R5, R5, R16, RZ, 0x3c, !PT ;  /* 0x0000001005051212 */ /* 0x000fc600078e3cff */
[----:B------:R-:W4:Y:S01]  /*09b0*/  @P2 LDG.E R22, desc[UR6][R10.64+0xd0] ;  /* 0x0000d0060a162981 */ /* 0x000f22000c1e1900 */
[----:B------:R-:W-:-:S03]  /*09c0*/  @P1 LOP3.LUT R7, R7, R26, RZ, 0x3c, !PT ;  /* 0x0000001a07071212 */ /* 0x000fc600078e3cff */
[----:B------:R-:W4:Y:S01]  /*09d0*/  @P3 LDG.E R16, desc[UR6][R10.64+0xe4] ;  /* 0x0000e4060a103981 */ /* 0x000f22000c1e1900 */
[----:B------:R-:W-:-:S03]  /*09e0*/  @P1 LOP3.LUT R4, R4, R23, RZ, 0x3c, !PT ;  /* 0x0000001704041212 */ /* 0x000fc600078e3cff */
[----:B------:R-:W4:Y:S01]  /*09f0*/  @P3 LDG.E R26, desc[UR6][R10.64+0xdc] ;  /* 0x0000dc060a1a3981 */ /* 0x000f22000c1e1900 */
[----:B------:R-:W-:-:S03]  /*0a00*/  @P1 LOP3.LUT R2, R2, R17, RZ, 0x3c, !PT ;  /* 0x0000001102021212 */ /* 0x000fc600078e3cff */
        /* <DEDUP_REMOVED lines=43> */
[----:B------:R-:W-:-:S04]  /*0cc0*/  UIADD3 UR4, UPT, UPT, UR4, 0x10, URZ ;  /* 0x0000001004047890 */ /* 0x000fc8000fffe0ff */
[----:B------:R-:W-:Y:S01]  /*0cd0*/  UISETP.NE.AND UP0, UPT, UR4, 0x20, UPT ;  /* 0x000000200400788c */ /* 0x000fe2000bf05270 */
[----:B--2---:R-:W-:Y:S02]  /*0ce0*/  @P5 LOP3.LUT R3, R3, R18, RZ, 0x3c, !PT ;  /* 0x0000001203035212 */ /* 0x004fe400078e3cff */
[----:B---3--:R-:W-:Y:S02]  /*0cf0*/  @P6 LOP3.LUT R4, R4, R19, RZ, 0x3c, !PT ;  /* 0x0000001304046212 */ /* 0x008fe400078e3cff */
[----:B----4-:R-:W-:Y:S02]  /*0d00*/  @P6 LOP3.LUT R7, R7, R20, RZ, 0x3c, !PT ;  /* 0x0000001407076212 */ /* 0x010fe400078e3cff */
[----:B------:R-:W-:Y:S02]  /*0d10*/  @P6 LOP3.LUT R2, R2, R21, RZ, 0x3c, !PT ;  /* 0x0000001502026212 */ /* 0x000fe400078e3cff */
[----:B------:R-:W-:Y:S02]  /*0d20*/  @P6 LOP3.LUT R5, R5, R22, RZ, 0x3c, !PT ;  /* 0x0000001605056212 */ /* 0x000fe400078e3cff */
[----:B------:R-:W-:-:S02]  /*0d30*/  @P6 LOP3.LUT R3, R3, R16, RZ, 0x3c, !PT ;  /* 0x0000001003036212 */ /* 0x000fc400078e3cff */
[----:B------:R-:W-:Y:S02]  /*0d40*/  @P0 LOP3.LUT R7, R7, R24, RZ, 0x3c, !PT ;  /* 0x0000001807070212 */ /* 0x000fe400078e3cff */
[----:B------:R-:W-:Y:S02]  /*0d50*/  @P0 LOP3.LUT R3, R3, R28, RZ, 0x3c, !PT ;  /* 0x0000001c03030212 */ /* 0x000fe400078e3cff */
[----:B------:R-:W-:Y:S02]  /*0d60*/  @P0 LOP3.LUT R5, R5, R26, RZ, 0x3c, !PT ;  /* 0x0000001a05050212 */ /* 0x000fe400078e3cff */
[----:B------:R-:W-:Y:S02]  /*0d70*/  @P0 LOP3.LUT R2, R2, R23, RZ, 0x3c, !PT ;  /* 0x0000001702020212 */ /* 0x000fe400078e3cff */
[----:B------:R-:W-:Y:S01]  /*0d80*/  @P0 LOP3.LUT R4, R4, R17, RZ, 0x3c, !PT ;  /* 0x0000001104040212 */ /* 0x000fe200078e3cff */
[----:B------:R-:W-:Y:S06]  /*0d90*/  BRA.U UP0, `(.L_x_4) ;  /* 0xfffffff500487547 */ /* 0x000fec000b83ffff */
[----:B------:R-:W-:-:S05]  /*0da0*/  VIADD R0, R0, 0x1 ;  /* 0x0000000100007836 */ /* 0x000fca0000000000 */
[----:B------:R-:W-:-:S13]  /*0db0*/  ISETP.NE.AND P0, PT, R0, 0x5, PT ;  /* 0x000000050000780c */ /* 0x000fda0003f05270 */
[----:B------:R-:W-:Y:S05]  /*0dc0*/  @P0 BRA `(.L_x_5) ;  /* 0xfffffff400300947 */ /* 0x000fea000383ffff */
[----:B------:R-:W-:Y:S01]  /*0dd0*/  LOP3.LUT R0, R13, 0x3, RZ, 0xc0, !PT ;  /* 0x000000030d007812 */ /* 0x000fe200078ec0ff */
[----:B------:R0:W-:Y:S03]  /*0de0*/  STL [R1+0x4], R7 ;  /* 0x0000040701007387 */ /* 0x0001e60000100800 */
[----:B------:R-:W-:Y:S01]  /*0df0*/  ISETP.NE.U32.AND P0, PT, R0, 0x1, PT ;  /* 0x000000010000780c */ /* 0x000fe20003f05070 */
[----:B------:R0:W-:Y:S03]  /*0e00*/  STL.64 [R1+0x8], R4 ;  /* 0x0000080401007387 */ /* 0x0001e60000100a00 */
[----:B------:R-:W-:Y:S01]  /*0e10*/  ISETP.NE.AND.EX P0, PT, RZ, RZ, PT, P0 ;  /* 0x000000ffff00720c */ /* 0x000fe20003f05300 */
[----:B------:R0:W-:-:S12]  /*0e20*/  STL.64 [R1+0x10], R2 ;  /* 0x0000100201007387 */ /* 0x0001d80000100a00 */
[----:B0-----:R-:W-:Y:S05]  /*0e30*/  @!P0 BRA `(.L_x_3) ;  /* 0x0000001800088947 */ /* 0x001fea0003800000 */
[----:B------:R-:W-:Y:S01]  /*0e40*/  UMOV UR4, URZ ;  /* 0x000000ff00047c82 */ /* 0x000fe20008000000 */
[----:B------:R-:W-:Y:S01]  /*0e50*/  UMOV UR5, URZ ;  /* 0x000000ff00057c82 */ /* 0x000fe20008000000 */
[----:B------:R-:W-:Y:S02]  /*0e60*/  IMAD.MOV.U32 R0, RZ, RZ, RZ ;  /* 0x000000ffff007224 */ /* 0x000fe400078e00ff */
[----:B------:R-:W-:Y:S02]  /*0e70*/  IMAD.MOV.U32 R7, RZ, RZ, RZ ;  /* 0x000000ffff077224 */ /* 0x000fe400078e00ff */
[----:B------:R-:W-:Y:S02]  /*0e80*/  IMAD.U32 R3, RZ, RZ, UR4 ;  /* 0x00000004ff037e24 */ /* 0x000fe4000f8e00ff */
[----:B------:R-:W-:Y:S02]  /*0e90*/  IMAD.U32 R2, RZ, RZ, UR5 ;  /* 0x00000005ff027e24 */ /* 0x000fe4000f8e00ff */
[----:B------:R-:W-:-:S02]  /*0ea0*/  IMAD.U32 R5, RZ, RZ, UR4 ;  /* 0x00000004ff057e24 */ /* 0x000fc4000f8e00ff */
[----:B------:R-:W-:-:S07]  /*0eb0*/  IMAD.U32 R4, RZ, RZ, UR5 ;  /* 0x00000005ff047e24 */ /* 0x000fce000f8e00ff */
.L_x_7:
[----:B------:R-:W-:-:S06]  /*0ec0*/  IMAD R15, R0, 0x4, R1 ;  /* 0x00000004000f7824 */ /* 0x000fcc00078e0201 */
[----:B------:R-:W5:Y:S01]  /*0ed0*/  LDL R15, [R15+0x4] ;  /* 0x000004000f0f7983 */ /* 0x000f620000100800 */
[----:B------:R-:W-:-:S05]  /*0ee0*/  UMOV UR4, URZ ;  /* 0x000000ff00047c82 */ /* 0x000fca0008000000 */
.L_x_6:
        /* <DEDUP_REMOVED lines=183> */
[----:B0-----:R-:W-:Y:S05]  /*1a60*/  @P0 BRA `(.L_x_3) ;  /* 0x0000000800fc0947 */ /* 0x001fea0003800000 */
        /* <DEDUP_REMOVED lines=8> */
.L_x_9:
[----:B------:R-:W-:-:S06]  /*1af0*/  IMAD R15, R0, 0x4, R1 ;  /* 0x00000004000f7824 */ /* 0x000fcc00078e0201 */
[----:B------:R-:W5:Y:S01]  /*1b00*/  LDL R15, [R15+0x4] ;  /* 0x000004000f0f7983 */ /* 0x000f620000100800 */
[----:B------:R-:W-:-:S05]  /*1b10*/  UMOV UR4, URZ ;  /* 0x000000ff00047c82 */ /* 0x000fca0008000000 */
.L_x_8:
        /* <DEDUP_REMOVED lines=177> */
[----:B------:R0:W-:Y:S04]  /*2630*/  STL [R1+0x4], R7 ;  /* 0x0000040701007387 */ /* 0x0001e80000100800 */
[----:B------:R0:W-:Y:S04]  /*2640*/  STL.64 [R1+0x8], R4 ;  /* 0x0000080401007387 */ /* 0x0001e80000100a00 */
[----:B------:R0:W-:Y:S02]  /*2650*/  STL.64 [R1+0x10], R2 ;  /* 0x0000100201007387 */ /* 0x0001e40000100a00 */
.L_x_3:
[----:B------:R-:W-:Y:S05]  /*2660*/  BSYNC.RECONVERGENT B1 ;  /* 0x0000000000017941 */ /* 0x000fea0003800200 */
.L_x_2:
[C---:B------:R-:W-:Y:S01]  /*2670*/  ISETP.GT.U32.AND P0, PT, R13.reuse, 0x3, PT ;  /* 0x000000030d00780c */ /* 0x040fe20003f04070 */
[----:B------:R-:W-:Y:S01]  /*2680*/  VIADD R6, R6, 0x1 ;  /* 0x0000000106067836 */ /* 0x000fe20000000000 */
[--C-:B------:R-:W-:Y:S02]  /*2690*/  SHF.R.U64 R13, R13, 0x2, R14.reuse ;  /* 0x000000020d0d7819 */ /* 0x100fe4000000120e */
[----:B------:R-:W-:Y:S02]  /*26a0*/  ISETP.GT.U32.AND.EX P0, PT, R14, RZ, PT, P0 ;  /* 0x000000ff0e00720c */ /* 0x000fe40003f04100 */
[----:B------:R-:W-:-:S11]  /*26b0*/  SHF.R.U32.HI R14, RZ, 0x2, R14 ;  /* 0x00000002ff0e7819 */ /* 0x000fd6000001160e */
[----:B------:R-:W-:Y:S05]  /*26c0*/  @P0 BRA `(.L_x_10) ;  /* 0xffffffd800c40947 */ /* 0x000fea000383ffff */
.L_x_1:
[----:B------:R-:W-:Y:S05]  /*26d0*/  BSYNC.RECONVERGENT B0 ;  /* 0x0000000000007941 */ /* 0x000fea0003800200 */
.L_x_0:
[----:B------:R-:W-:Y:S01]  /*26e0*/  SHF.R.U32.HI R0, RZ, 0x2, R7 ;  /* 0x00000002ff007819 */ /* 0x000fe20000011607 */
[----:B------:R-:W-:Y:S01]  /*26f0*/  UMOV UR4, 0x8097a2 ;  /* 0x008097a200047882 */ /* 0x000fe20000000000 */
[----:B------:R-:W-:Y:S02]  /*2700*/  SHF.R.U32.HI R9, RZ, 0x2, R4 ;  /* 0x00000002ff097819 */ /* 0x000fe40000011604 */
[----:B------:R-:W-:Y:S01]  /*2710*/  LOP3.LUT R0, R0, R7, RZ, 0x3c, !PT ;  /* 0x0000000700007212 */ /* 0x000fe200078e3cff */
[----:B0-----:R-:W-:Y:S01]  /*2720*/  IMAD.SHL.U32 R7, R3, 0x10, RZ ;  /* 0x0000001003077824 */ /* 0x001fe200078e00ff */
[----:B------:R-:W-:Y:S02]  /*2730*/  LOP3.LUT R9, R9, R4, RZ, 0x3c, !PT ;  /* 0x0000000409097212 */ /* 0x000fe400078e3cff */
[----:B------:R-:W-:Y:S01]  /*2740*/  SHF.R.U32.HI R10, RZ, 0x2, R5 ;  /* 0x00000002ff0a7819 */ /* 0x000fe20000011605 */
[----:B------:R-:W-:Y:S02]  /*2750*/  IMAD.SHL.U32 R6, R0, 0x2, RZ ;  /* 0x0000000200067824 */ /* 0x000fe400078e00ff */
[----:B------:R-:W-:Y:S01]  /*2760*/  IMAD.SHL.U32 R8, R9, 0x2, RZ ;  /* 0x0000000209087824 */ /* 0x000fe200078e00ff */
[----:B------:R-:W-:-:S02]  /*2770*/  LOP3.LUT R10, R10, R5, RZ, 0x3c, !PT ;  /* 0x000000050a0a7212 */ /* 0x000fc400078e3cff */
[----:B------:R-:W-:Y:S02]  /*2780*/  LOP3.LUT R0, R0, R6, R7, 0x96, !PT ;  /* 0x0000000600007212 */ /* 0x000fe400078e9607 */
[----:B------:R-:W0:Y:S02]  /*2790*/  LDC.64 R6, c[0x0][0x390] ;  /* 0x0000e400ff067b82 */ /* 0x000e240000000a00 */
[----:B------:R-:W-:-:S05]  /*27a0*/  LOP3.LUT R0, R0, R3, RZ, 0x3c, !PT ;  /* 0x0000000300007212 */ /* 0x000fca00078e3cff */
[----:B------:R-:W-:-:S05]  /*27b0*/  IMAD.SHL.U32 R4, R0, 0x10, RZ ;  /* 0x0000001000047824 */ /* 0x000fca00078e00ff */
[----:B------:R-:W-:Y:S01]  /*27c0*/  LOP3.LUT R9, R9, R8, R4, 0x96, !PT ;  /* 0x0000000809097212 */ /* 0x000fe200078e9604 */
[----:B------:R-:W-:-:S03]  /*27d0*/  IMAD.SHL.U32 R4, R10, 0x2, RZ ;  /* 0x000000020a047824 */ /* 0x000fc600078e00ff */
[----:B------:R-:W-:Y:S02]  /*27e0*/  LOP3.LUT R13, R9, R0, RZ, 0x3c, !PT ;  /* 0x00000000090d7212 */ /* 0x000fe400078e3cff */
[----:B------:R-:W-:-:S03]  /*27f0*/  SHF.R.U32.HI R9, RZ, 0x2, R2 ;  /* 0x00000002ff097819 */ /* 0x000fc60000011602 */
[----:B------:R-:W-:Y:S01]  /*2800*/  IMAD.SHL.U32 R5, R13, 0x10, RZ ;  /* 0x000000100d057824 */ /* 0x000fe200078e00ff */
[----:B------:R-:W-:Y:S02]  /*2810*/  LOP3.LUT R9, R9, R2, RZ, 0x3c, !PT ;  /* 0x0000000209097212 */ /* 0x000fe400078e3cff */
[----:B0-----:R-:W-:Y:S02]  /*2820*/  LOP3.LUT R11, R6, 0xaad26b49, RZ, 0x3c, !PT ;  /* 0xaad26b49060b7812 */ /* 0x001fe400078e3cff */
[----:B------:R-:W-:Y:S01]  /*2830*/  LOP3.LUT R10, R10, R4, R5, 0x96, !PT ;  /* 0x000000040a0a7212 */ /* 0x000fe200078e9605 */
[----:B------:R-:W-:Y:S01]  /*2840*/  IMAD.SHL.U32 R8, R9, 0x2, RZ ;  /* 0x0000000209087824 */ /* 0x000fe200078e00ff */
[----:B------:R-:W0:Y:S01]  /*2850*/  LDC.64 R4, c[0x0][0x380] ;  /* 0x0000e000ff047b82 */ /* 0x000e220000000a00 */
[----:B------:R-:W-:Y:S01]  /*2860*/  SHF.R.U32.HI R6, RZ, 0x2, R3 ;  /* 0x00000002ff067819 */ /* 0x000fe20000011603 */
[----:B------:R-:W-:Y:S01]  /*2870*/  IMAD R11, R11, 0x4182bed5, RZ ;  /* 0x4182bed50b0b7824 */ /* 0x000fe200078e02ff */
[----:B------:R-:W-:-:S05]  /*2880*/  LOP3.LUT R10, R10, R13, RZ, 0x3c, !PT ;  /* 0x0000000d0a0a7212 */ /* 0x000fca00078e3cff */
[----:B------:R-:W-:-:S05]  /*2890*/  IMAD.SHL.U32 R2, R10, 0x10, RZ ;  /* 0x000000100a027824 */ /* 0x000fca00078e00ff */
[----:B------:R-:W-:Y:S02]  /*28a0*/  LOP3.LUT R9, R9, R8, R2, 0x96, !PT ;  /* 0x0000000809097212 */ /* 0x000fe400078e9602 */
[----:B------:R-:W-:Y:S02]  /*28b0*/  LOP3.LUT R8, R7, 0xf7dcefdd, RZ, 0x3c, !PT ;  /* 0xf7dcefdd07087812 */ /* 0x000fe400078e3cff */
[----:B------:R-:W-:Y:S01]  /*28c0*/  LOP3.LUT R2, R6, R3, RZ, 0x3c, !PT ;  /* 0x0000000306027212 */ /* 0x000fe200078e3cff */
[----:B------:R-:W-:Y:S01]  /*28d0*/  IMAD R3, R12, 0x7d, RZ ;  /* 0x0000007d0c037824 */ /* 0x000fe200078e02ff */
[----:B------:R-:W-:Y:S01]  /*28e0*/  LOP3.LUT R7, R9, R10, RZ, 0x3c, !PT ;  /* 0x0000000a09077212 */ /* 0x000fe200078e3cff */
[----:B------:R-:W-:Y:S02]  /*28f0*/  IMAD R6, R8, -0x658354e5, R11 ;  /* 0x9a7cab1b08067824 */ /* 0x000fe400078e020b */
[----:B------:R-:W-:Y:S02]  /*2900*/  IMAD.SHL.U32 R11, R2, 0x2, RZ ;  /* 0x00000002020b7824 */ /* 0x000fe400078e00ff */
[----:B------:R-:W-:-:S02]  /*2910*/  IMAD.SHL.U32 R9, R7, 0x10, RZ ;  /* 0x0000001007097824 */ /* 0x000fc400078e00ff */
[C---:B------:R-:W-:Y:S02]  /*2920*/  VIADD R8, R6.reuse, 0x7b0fdd ;  /* 0x007b0fdd06087836 */ /* 0x040fe40000000000 */
[----:B------:R-:W-:Y:S01]  /*2930*/  VIADD R6, R6, 0x912ef1 ;  /* 0x00912ef106067836 */ /* 0x000fe20000000000 */
[----:B------:R-:W-:Y:S01]  /*2940*/  LOP3.LUT R12, R2, R11, R9, 0x96, !PT ;  /* 0x0000000b020c7212 */ /* 0x000fe200078e9609 */
[----:B0-----:R-:W-:Y:S01]  /*2950*/  IMAD.WIDE R2, R3, 0x4, R4 ;  /* 0x0000000403027825 */ /* 0x001fe200078e0204 */
[----:B------:R-:W-:Y:S02]  /*2960*/  IADD3 R5, PT, PT, R8, -0x10974f, R0 ;  /* 0xffef68b108057810 */ /* 0x000fe40007ffe000 */
[----:B------:R-:W-:Y:S01]  /*2970*/  LOP3.LUT R9, R12, R7, RZ, 0x3c, !PT ;  /* 0x000000070c097212 */ /* 0x000fe200078e3cff */
[C---:B------:R-:W-:Y:S01]  /*2980*/  IMAD.IADD R19, R8.reuse, 0x1, R7 ;  /* 0x0000000108137824 */ /* 0x040fe200078e0207 */
[C---:B------:R-:W-:Y:S01]  /*2990*/  IADD3 R11, PT, PT, R8.reuse, -0xb0f8a, R13 ;  /* 0xfff4f076080b7810 */ /* 0x040fe20007ffe00d */
[----:B------:R0:W-:Y:S01]  /*29a0*/  STG.E desc[UR6][R2.64], R5 ;  /* 0x0000000502007986 */ /* 0x0001e2000c101906 */
[----:B------:R-:W-:-:S02]  /*29b0*/  IADD3 R15, PT, PT, R8, -0x587c5, R10 ;  /* 0xfffa783b080f7810 */ /* 0x000fc40007ffe00a */
[----:B------:R-:W-:Y:S01]  /*29c0*/  IADD3 R21, PT, PT, R6, -0x10974f, R9 ;  /* 0xffef68b106157810 */ /* 0x000fe20007ffe009 */
[----:B------:R0:W-:Y:S01]  /*29d0*/  STG.E desc[UR6][R2.64+0x4], R11 ;  /* 0x0000040b02007986 */ /* 0x0001e2000c101906 */
[----:B------:R-:W-:-:S03]  /*29e0*/  IADD3 R14, P0, PT, R2, 0x18, RZ ;  /* 0x00000018020e7810 */ /* 0x000fc60007f1e0ff */
[----:B------:R0:W-:Y:S02]  /*29f0*/  STG.E desc[UR6][R2.64+0x8], R15 ;  /* 0x0000080f02007986 */ /* 0x0001e4000c101906 */
[----:B------:R-:W-:Y:S02]  /*2a00*/  IMAD.X R17, RZ, RZ, R3, P0 ;  /* 0x000000ffff117224 */ /* 0x000fe400000e0603 */
[----:B------:R0:W-:Y:S04]  /*2a10*/  STG.E desc[UR6][R2.64+0xc], R19 ;  /* 0x00000c1302007986 */ /* 0x0001e8000c101906 */
[----:B------:R0:W-:Y:S02]  /*2a20*/  STG.E desc[UR6][R2.64+0x10], R21 ;  /* 0x0000101502007986 */ /* 0x0001e4000c101906 */
.L_x_11:
[----:B0-----:R-:W-:Y:S01]  /*2a30*/  SHF.R.U32.HI R5, RZ, 0x2, R0 ;  /* 0x00000002ff057819 */ /* 0x001fe20000011600 */
[----:B------:R-:W-:Y:S01]  /*2a40*/  UIADD3 UR4, UPT, UPT, UR4, 0x84ba78, URZ ;  /* 0x0084ba7804047890 */ /* 0x000fe2000fffe0ff */
[----:B------:R-:W-:Y:S02]  /*2a50*/  SHF.R.U32.HI R8, RZ, 0x2, R13 ;  /* 0x00000002ff087819 */ /* 0x000fe4000001160d */
[----:B------:R-:W-:Y:S01]  /*2a60*/  LOP3.LUT R5, R5, R0, RZ, 0x3c, !PT ;  /* 0x0000000005057212 */ /* 0x000fe200078e3cff */
[----:B------:R-:W-:Y:S01]  /*2a70*/  IMAD.SHL.U32 R0, R9, 0x10, RZ ;  /* 0x0000001009007824 */ /* 0x000fe200078e00ff */
[----:B------:R-:W-:Y:S01]  /*2a80*/  LOP3.LUT R8, R8, R13, RZ, 0x3c, !PT ;  /* 0x0000000d08087212 */ /* 0x000fe200078e3cff */
[----:B------:R-:W-:Y:S01]  /*2a90*/  UISETP.NE.AND UP0, UPT, UR4, 0x3183bfa, UPT ;  /* 0x03183bfa0400788c */ /* 0x000fe2000bf05270 */
[----:B------:R-:W-:Y:S01]  /*2aa0*/  SHF.R.U32.HI R13, RZ, 0x2, R10 ;  /* 0x00000002ff0d7819 */ /* 0x000fe2000001160a */
[----:B------:R-:W-:-:S03]  /*2ab0*/  IMAD.SHL.U32 R4, R5, 0x2, RZ ;  /* 0x0000000205047824 */ /* 0x000fc600078e00ff */
[----:B------:R-:W-:Y:S02]  /*2ac0*/  LOP3.LUT R13, R13, R10, RZ, 0x3c, !PT ;  /* 0x0000000a0d0d7212 */ /* 0x000fe400078e3cff */
[----:B------:R-:W-:-:S03]  /*2ad0*/  LOP3.LUT R0, R5, R4, R0, 0x96, !PT ;  /* 0x0000000405007212 */ /* 0x000fc600078e9600 */
[----:B------:R-:W-:Y:S01]  /*2ae0*/  IMAD.SHL.U32 R4, R13, 0x2, RZ ;  /* 0x000000020d047824 */ /* 0x000fe200078e00ff */
[----:B------:R-:W-:Y:S01]  /*2af0*/  LOP3.LUT R5, R0, R9, RZ, 0x3c, !PT ;  /* 0x0000000900057212 */ /* 0x000fe200078e3cff */
[----:B------:R-:W-:-:S04]  /*2b00*/  IMAD.SHL.U32 R0, R8, 0x2, RZ ;  /* 0x0000000208007824 */ /* 0x000fc800078e00ff */
[----:B------:R-:W-:-:S05]  /*2b10*/  IMAD.SHL.U32 R11, R5, 0x10, RZ ;  /* 0x00000010050b7824 */ /* 0x000fca00078e00ff */
[----:B------:R-:W-:Y:S02]  /*2b20*/  LOP3.LUT R0, R8, R0, R11, 0x96, !PT ;  /* 0x0000000008007212 */ /* 0x000fe400078e960b */
[----:B------:R-:W-:Y:S02]  /*2b30*/  SHF.R.U32.HI R8, RZ, 0x2, R7 ;  /* 0x00000002ff087819 */ /* 0x000fe40000011607 */
[----:B------:R-:W-:Y:S02]  /*2b40*/  LOP3.LUT R19, R0, R5, RZ, 0x3c, !PT ;  /* 0x0000000500137212 */ /* 0x000fe400078e3cff */
[----:B------:R-:W-:Y:S02]  /*2b50*/  LOP3.LUT R8, R8, R7, RZ, 0x3c, !PT ;  /* 0x0000000708087212 */ /* 0x000fe400078e3cff */
[----:B------:R-:W-:Y:S01]  /*2b60*/  IADD3 R27, PT, PT, R6, -0x587c5, R19 ;  /* 0xfffa783b061b7810 */ /* 0x000fe20007ffe013 */
[----:B------:R-:W-:-:S05]  /*2b70*/  IMAD.SHL.U32 R0, R19, 0x10, RZ ;  /* 0x0000001013007824 */ /* 0x000fca00078e00ff */
[----:B------:R-:W-:Y:S02]  /*2b80*/  LOP3.LUT R0, R13, R4, R0, 0x96, !PT ;  /* 0x000000040d007212 */ /* 0x000fe400078e9600 */
[----:B------:R-:W-:Y:S02]  /*2b90*/  SHF.R.U32.HI R4, RZ, 0x2, R9 ;  /* 0x00000002ff047819 */ /* 0x000fe40000011609 */
[----:B------:R-:W-:Y:S01]  /*2ba0*/  LOP3.LUT R23, R0, R19, RZ, 0x3c, !PT ;  /* 0x0000001300177212 */ /* 0x000fe200078e3cff */
[----:B------:R-:W-:Y:S01]  /*2bb0*/  IMAD.SHL.U32 R0, R8, 0x2, RZ ;  /* 0x0000000208007824 */ /* 0x000fe200078e00ff */
[----:B------:R-:W-:-:S03]  /*2bc0*/  LOP3.LUT R4, R4, R9, RZ, 0x3c, !PT ;  /* 0x0000000904047212 */ /* 0x000fc600078e3cff */
[----:B------:R-:W-:-:S05]  /*2bd0*/  IMAD.SHL.U32 R7, R23, 0x10, RZ ;  /* 0x0000001017077824 */ /* 0x000fca00078e00ff */
[----:B------:R-:W-:Y:S02]  /*2be0*/  LOP3.LUT R0, R8, R0, R7, 0x96, !PT ;  /* 0x0000000008007212 */ /* 0x000fe400078e9607 */
[----:B------:R-:W-:Y:S02]  /*2bf0*/  SHF.R.U32.HI R8, RZ, 0x2, R5 ;  /* 0x00000002ff087819 */ /* 0x000fe40000011605 */
[----:B------:R-:W-:Y:S01]  /*2c00*/  LOP3.LUT R20, R0, R23, RZ, 0x3c, !PT ;  /* 0x0000001700147212 */ /* 0x000fe200078e3cff */
[----:B------:R-:W-:Y:S01]  /*2c10*/  IMAD.SHL.U32 R0, R4, 0x2, RZ ;  /* 0x0000000204007824 */ /* 0x000fe200078e00ff */
[----:B------:R-:W-:Y:S02]  /*2c20*/  LOP3.LUT R8, R8, R5, RZ, 0x3c, !PT ;  /* 0x0000000508087212 */ /* 0x000fe400078e3cff */
[----:B------:R-:W-:Y:S01]  /*2c30*/  SHF.R.U32.HI R9, RZ, 0x2, R20 ;  /* 0x00000002ff097819 */ /* 0x000fe20000011614 */
[----:B------:R-:W-:-:S03]  /*2c40*/  IMAD.SHL.U32 R7, R20, 0x10, RZ ;  /* 0x0000001014077824 */ /* 0x000fc600078e00ff */
[----:B------:R-:W-:Y:S02]  /*2c50*/  LOP3.LUT R9, R9, R20, RZ, 0x3c, !PT ;  /* 0x0000001409097212 */ /* 0x000fe400078e3cff */
[----:B------:R-:W-:Y:S01]  /*2c60*/  LOP3.LUT R7, R4, R0, R7, 0x96, !PT ;  /* 0x0000000004077212 */ /* 0x000fe200078e9607 */
[----:B------:R-:W-:Y:S01]  /*2c70*/  IMAD.SHL.U32 R0, R8, 0x2, RZ ;  /* 0x0000000208007824 */ /* 0x000fe200078e00ff */
[----:B------:R-:W-:Y:S02]  /*2c80*/  SHF.R.U32.HI R4, RZ, 0x2, R19 ;  /* 0x00000002ff047819 */ /* 0x000fe40000011613 */
[----:B------:R-:W-:Y:S02]  /*2c90*/  LOP3.LUT R21, R7, R20, RZ, 0x3c, !PT ;  /* 0x0000001407157212 */ /* 0x000fe400078e3cff */
[----:B------:R-:W-:Y:S01]  /*2ca0*/  LOP3.LUT R4, R4, R19, RZ, 0x3c, !PT ;  /* 0x0000001304047212 */ /* 0x000fe200078e3cff */
[----:B------:R-:W-:Y:S02]  /*2cb0*/  VIADD R19, R6, 0x161f14 ;  /* 0x00161f1406137836 */ /* 0x000fe40000000000 */
[----:B------:R-:W-:-:S03]  /*2cc0*/  IMAD.SHL.U32 R7, R21, 0x10, RZ ;  /* 0x0000001015077824 */ /* 0x000fc600078e00ff */
[----:B------:R-:W-:Y:S02]  /*2cd0*/  IADD3 R29, PT, PT, R19, -0x10974f, R20 ;  /* 0xffef68b1131d7810 */ /* 0x000fe40007ffe014 */
[----:B------:R-:W-:Y:S02]  /*2ce0*/  LOP3.LUT R0, R8, R0, R7, 0x96, !PT ;  /* 0x0000000008007212 */ /* 0x000fe400078e9607 */
[----:B------:R-:W-:Y:S02]  /*2cf0*/  SHF.R.U32.HI R8, RZ, 0x2, R23 ;  /* 0x00000002ff087819 */ /* 0x000fe40000011617 */
[----:B------:R-:W-:Y:S01]  /*2d00*/  LOP3.LUT R22, R0, R21, RZ, 0x3c, !PT ;  /* 0x0000001500167212 */ /* 0x000fe200078e3cff */
[----:B------:R-:W-:Y:S01]  /*2d10*/  IMAD.SHL.U32 R0, R4, 0x2, RZ ;  /* 0x0000000204007824 */ /* 0x000fe200078e00ff */
[----:B------:R-:W-:Y:S01]  /*2d20*/  LOP3.LUT R8, R8, R23, RZ, 0x3c, !PT ;  /* 0x0000001708087212 */ /* 0x000fe200078e3cff */
[----:B------:R-:W-:Y:S02]  /*2d30*/  IMAD.IADD R23, R23, 0x1, R6 ;  /* 0x0000000117177824 */ /* 0x000fe400078e0206 */
[----:B------:R-:W-:-:S05]  /*2d40*/  IMAD.SHL.U32 R7, R22, 0x10, RZ ;  /* 0x0000001016077824 */ /* 0x000fca00078e00ff */
[----:B------:R-:W-:Y:S01]  /*2d50*/  LOP3.LUT R7, R4, R0, R7, 0x96, !PT ;  /* 0x0000000004077212 */ /* 0x000fe200078e9607 */
[----:B------:R-:W-:Y:S02]  /*2d60*/  IMAD.SHL.U32 R0, R8, 0x2, RZ ;  /* 0x0000000208007824 */ /* 0x000fe400078e00ff */
[----:B------:R-:W-:Y:S01]  /*2d70*/  IMAD.SHL.U32 R4, R9, 0x2, RZ ;  /* 0x0000000209047824 */ /* 0x000fe200078e00ff */
[----:B------:R-:W-:-:S04]  /*2d80*/  LOP3.LUT R18, R7, R22, RZ, 0x3c, !PT ;  /* 0x0000001607127212 */ /* 0x000fc800078e3cff */
[----:B------:R-:W-:Y:S01]  /*2d90*/  SHF.R.U32.HI R11, RZ, 0x2, R18 ;  /* 0x00000002ff0b7819 */ /* 0x000fe20000011612 */
[----:B------:R-:W-:-:S03]  /*2da0*/  IMAD.SHL.U32 R7, R18, 0x10, RZ ;  /* 0x0000001012077824 */ /* 0x000fc600078e00ff */
[----:B------:R-:W-:Y:S02]  /*2db0*/  LOP3.LUT R11, R11, R18, RZ, 0x3c, !PT ;  /* 0x000000120b0b7212 */ /* 0x000fe400078e3cff */
[----:B------:R-:W-:Y:S02]  /*2dc0*/  LOP3.LUT R7, R8, R0, R7, 0x96, !PT ;  /* 0x0000000008077212 */ /* 0x000fe400078e9607 */
[----:B------:R-:W-:Y:S02]  /*2dd0*/  SHF.R.U32.HI R8, RZ, 0x2, R21 ;  /* 0x00000002ff087819 */ /* 0x000fe40000011615 */
[----:B------:R-:W-:Y:S02]  /*2de0*/  LOP3.LUT R16, R7, R18, RZ, 0x3c, !PT ;  /* 0x0000001207107212 */ /* 0x000fe400078e3cff */
[----:B------:R-:W-:-:S03]  /*2df0*/  LOP3.LUT R8, R8, R21, RZ, 0x3c, !PT ;  /* 0x0000001508087212 */ /* 0x000fc600078e3cff */
[----:B------:R-:W-:-:S05]  /*2e00*/  IMAD.SHL.U32 R0, R16, 0x10, RZ ;  /* 0x0000001010007824 */ /* 0x000fca00078e00ff */
[----:B------:R-:W-:Y:S01]  /*2e10*/  LOP3.LUT R9, R9, R4, R0, 0x96, !PT ;  /* 0x0000000409097212 */ /* 0x000fe200078e9600 */
[----:B------:R-:W-:-:S03]  /*2e20*/  IMAD.SHL.U32 R4, R8, 0x2, RZ ;  /* 0x0000000208047824 */ /* 0x000fc600078e00ff */
[----:B------:R-:W-:Y:S02]  /*2e30*/  LOP3.LUT R0, R9, R16, RZ, 0x3c, !PT ;  /* 0x0000001009007212 */ /* 0x000fe400078e3cff */
[----:B------:R-:W-:-:S03]  /*2e40*/  SHF.R.U32.HI R9, RZ, 0x2, R22 ;  /* 0x00000002ff097819 */ /* 0x000fc60000011616 */
[----:B------:R-:W-:Y:S01]  /*2e50*/  IMAD.SHL.U32 R7, R0, 0x10, RZ ;  /* 0x0000001000077824 */ /* 0x000fe200078e00ff */
[----:B------:R-:W-:-:S04]  /*2e60*/  LOP3.LUT R9, R9, R22, RZ, 0x3c, !PT ;  /* 0x0000001609097212 */ /* 0x000fc800078e3cff */
[----:B------:R-:W-:-:S04]  /*2e70*/  LOP3.LUT R7, R8, R4, R7, 0x96, !PT ;  /* 0x0000000408077212 */ /* 0x000fc800078e9607 */
[----:B------:R-:W-:Y:S01]  /*2e80*/  LOP3.LUT R15, R7, R0, RZ, 0x3c, !PT ;  /* 0x00000000070f7212 */ /* 0x000fe200078e3cff */
[----:B------:R-:W-:-:S03]  /*2e90*/  IMAD.SHL.U32 R7, R9, 0x2, RZ ;  /* 0x0000000209077824 */ /* 0x000fc600078e00ff */
[----:B------:R-:W-:Y:S01]  /*2ea0*/  SHF.R.U32.HI R8, RZ, 0x2, R15 ;  /* 0x00000002ff087819 */ /* 0x000fe2000001160f */
[----:B------:R-:W-:-:S03]  /*2eb0*/  IMAD.SHL.U32 R4, R15, 0x10, RZ ;  /* 0x000000100f047824 */ /* 0x000fc600078e00ff */
[----:B------:R-:W-:Y:S02]  /*2ec0*/  LOP3.LUT R8, R8, R15, RZ, 0x3c, !PT ;  /* 0x0000000f08087212 */ /* 0x000fe400078e3cff */
[----:B------:R-:W-:Y:S01]  /*2ed0*/  LOP3.LUT R4, R9, R7, R4, 0x96, !PT ;  /* 0x0000000709047212 */ /* 0x000fe200078e9604 */
[----:B------:R-:W-:Y:S01]  /*2ee0*/  IMAD.SHL.U32 R7, R11, 0x2, RZ ;  /* 0x000000020b077824 */ /* 0x000fe200078e00ff */
[----:B------:R-:W-:Y:S02]  /*2ef0*/  SHF.R.U32.HI R9, RZ, 0x2, R16 ;  /* 0x00000002ff097819 */ /* 0x000fe40000011610 */
[----:B------:R-:W-:Y:S02]  /*2f00*/  LOP3.LUT R12, R4, R15, RZ, 0x3c, !PT ;  /* 0x0000000f040c7212 */ /* 0x000fe400078e3cff */
        /* <DEDUP_REMOVED lines=14> */
[----:B------:R-:W-:Y:S02]  /*2ff0*/  LOP3.LUT R9, R9, R12, RZ, 0x3c, !PT ;  /* 0x0000000c09097212 */ /* 0x000fe400078e3cff */
[----:B------:R-:W-:Y:S01]  /*3000*/  SHF.R.U32.HI R25, RZ, 0x2, R10 ;  /* 0x00000002ff197819 */ /* 0x000fe2000001160a */
[----:B------:R-:W-:-:S03]  /*3010*/  IMAD.SHL.U32 R4, R10, 0x10, RZ ;  /* 0x000000100a047824 */ /* 0x000fc600078e00ff */
[----:B------:R-:W-:Y:S02]  /*3020*/  LOP3.LUT R25, R25, R10, RZ, 0x3c, !PT ;  /* 0x0000000a19197212 */ /* 0x000fe400078e3cff */
[----:B------:R-:W-:Y:S01]  /*3030*/  LOP3.LUT R11, R11, R7, R4, 0x96, !PT ;  /* 0x000000070b0b7212 */ /* 0x000fe200078e9604 */
[----:B------:R-:W-:-:S03]  /*3040*/  IMAD.SHL.U32 R4, R8, 0x2, RZ ;  /* 0x0000000208047824 */ /* 0x000fc600078e00ff */
[----:B------:R-:W-:-:S05]  /*3050*/  LOP3.LUT R11, R11, R10, RZ, 0x3c, !PT ;  /* 0x0000000a0b0b7212 */ /* 0x000fca00078e3cff */
[----:B------:R-:W-:-:S05]  /*3060*/  IMAD.SHL.U32 R7, R11, 0x10, RZ ;  /* 0x000000100b077824 */ /* 0x000fca00078e00ff */
[----:B------:R-:W-:Y:S01]  /*3070*/  LOP3.LUT R4, R8, R4, R7, 0x96, !PT ;  /* 0x0000000408047212 */ /* 0x000fe200078e9607 */
[----:B------:R-:W-:-:S03]  /*3080*/  IMAD.SHL.U32 R8, R9, 0x2, RZ ;  /* 0x0000000209087824 */ /* 0x000fc600078e00ff */
[----:B------:R-:W-:-:S04]  /*3090*/  LOP3.LUT R7, R4, R11, RZ, 0x3c, !PT ;  /* 0x0000000b04077212 */ /* 0x000fc800078e3cff */
        /* <DEDUP_REMOVED lines=9> */
[----:B------:R-:W-:-:S05]  /*3130*/  LOP3.LUT R9, R9, R8, RZ, 0x3c, !PT ;  /* 0x0000000809097212 */ /* 0x000fca00078e3cff */
[----:B------:R-:W-:-:S05]  /*3140*/  IMAD.SHL.U32 R24, R9, 0x10, RZ ;  /* 0x0000001009187824 */ /* 0x000fca00078e00ff */
[----:B------:R-:W-:Y:S01]  /*3150*/  LOP3.LUT R24, R25, R4, R24, 0x96, !PT ;  /* 0x0000000419187212 */ /* 0x000fe200078e9618 */
[----:B------:R-:W-:Y:S01]  /*3160*/  IMAD.MOV.U32 R4, RZ, RZ, R14 ;  /* 0x000000ffff047224 */ /* 0x000fe200078e000e */
[----:B------:R-:W-:Y:S02]  /*3170*/  SHF.R.U32.HI R14, RZ, 0x2, R11 ;  /* 0x00000002ff0e7819 */ /* 0x000fe4000001160b */
[----:B------:R-:W-:Y:S01]  /*3180*/  IADD3 R25, PT, PT, R6, -0xb0f8a, R5 ;  /* 0xfff4f07606197810 */ /* 0x000fe20007ffe005 */
[----:B------:R-:W-:Y:S01]  /*3190*/  IMAD.MOV.U32 R5, RZ, RZ, R17 ;  /* 0x000000ffff057224 */ /* 0x000fe200078e0011 */
[----:B------:R-:W-:Y:S02]  /*31a0*/  LOP3.LUT R17, R14, R11, RZ, 0x3c, !PT ;  /* 0x0000000b0e117212 */ /* 0x000fe400078e3cff */
[----:B------:R-:W-:Y:S02]  /*31b0*/  LOP3.LUT R14, R24, R9, RZ, 0x3c, !PT ;  /* 0x00000009180e7212 */ /* 0x000fe400078e3cff */
[----:B------:R0:W-:Y:S01]  /*31c0*/  STG.E desc[UR6][R4.64+-0x4], R25 ;  /* 0xfffffc1904007986 */ /* 0x0001e2000c101906 */
[----:B------:R-:W-:-:S02]  /*31d0*/  IMAD.SHL.U32 R26, R17, 0x2, RZ ;  /* 0x00000002111a7824 */ /* 0x000fc400078e00ff */
[----:B------:R-:W-:Y:S01]  /*31e0*/  IMAD.SHL.U32 R24, R14, 0x10, RZ ;  /* 0x000000100e187824 */ /* 0x000fe200078e00ff */
[----:B------:R1:W-:Y:S04]  /*31f0*/  STG.E desc[UR6][R4.64+0x4], R23 ;  /* 0x0000041704007986 */ /* 0x0003e8000c101906 */
[----:B------:R-:W-:Y:S01]  /*3200*/  LOP3.LUT R17, R17, R26, R24, 0x96, !PT ;  /* 0x0000001a11117212 */ /* 0x000fe200078e9618 */
[----:B------:R2:W-:Y:S03]  /*3210*/  STG.E desc[UR6][R4.64], R27 ;  /* 0x0000001b04007986 */ /* 0x0005e6000c101906 */
[----:B------:R-:W-:Y:S01]  /*3220*/  LOP3.LUT R17, R17, R14, RZ, 0x3c, !PT ;  /* 0x0000000e11117212 */ /* 0x000fe200078e3cff */
[----:B------:R-:W-:Y:S01]  /*3230*/  STG.E desc[UR6][R4.64+0x8], R29 ;  /* 0x0000081d04007986 */ /* 0x000fe2000c101906 */
[C---:B0-----:R-:W-:Y:S01]  /*3240*/  IADD3 R25, PT, PT, R19.reuse, -0xb0f8a, R21 ;  /* 0xfff4f07613197810 */ /* 0x041fe20007ffe015 */
[----:B-1----:R-:W-:-:S02]  /*3250*/  IMAD.IADD R23, R19, 0x1, R18 ;  /* 0x0000000113177824 */ /* 0x002fc400078e0212 */
[----:B------:R-:W-:Y:S02]  /*3260*/  IMAD.SHL.U32 R18, R20, 0x2, RZ ;  /* 0x0000000214127824 */ /* 0x000fe400078e00ff */
[----:B------:R0:W-:Y:S01]  /*3270*/  STG.E desc[UR6][R4.64+0xc], R25 ;  /* 0x00000c1904007986 */ /* 0x0001e2000c101906 */
[----:B------:R-:W-:Y:S01]  /*3280*/  IMAD.SHL.U32 R21, R17, 0x10, RZ ;  /* 0x0000001011157824 */ /* 0x000fe200078e00ff */
[----:B--2---:R-:W-:Y:S01]  /*3290*/  IADD3 R27, PT, PT, R19, -0x587c5, R22 ;  /* 0xfffa783b131b7810 */ /* 0x004fe20007ffe016 */
[----:B------:R-:W-:Y:S01]  /*32a0*/  VIADD R19, R6, 0x2c3e28 ;  /* 0x002c3e2806137836 */ /* 0x000fe20000000000 */
[----:B------:R1:W-:Y:S02]  /*32b0*/  STG.E desc[UR6][R4.64+0x14], R23 ;  /* 0x0000141704007986 */ /* 0x0003e4000c101906 */
[----:B------:R-:W-:Y:S02]  /*32c0*/  LOP3.LUT R18, R20, R18, R21, 0x96, !PT ;  /* 0x0000001214127212 */ /* 0x000fe400078e9615 */
[----:B------:R-:W-:Y:S01]  /*32d0*/  SHF.R.U32.HI R21, RZ, 0x2, R8 ;  /* 0x00000002ff157819 */ /* 0x000fe20000011608 */
[----:B------:R2:W-:Y:S01]  /*32e0*/  STG.E desc[UR6][R4.64+0x10], R27 ;  /* 0x0000101b04007986 */ /* 0x0005e2000c101906 */
[----:B------:R-:W-:-:S02]  /*32f0*/  IADD3 R22, PT, PT, R19, -0xb0f8a, R0 ;  /* 0xfff4f07613167810 */ /* 0x000fc40007ffe000 */
[----:B------:R-:W-:Y:S02]  /*3300*/  LOP3.LUT R21, R21, R8, RZ, 0x3c, !PT ;  /* 0x0000000815157212 */ /* 0x000fe400078e3cff */
[----:B------:R-:W-:Y:S01]  /*3310*/  LOP3.LUT R0, R18, R17, RZ, 0x3c, !PT ;  /* 0x0000001112007212 */ /* 0x000fe200078e3cff */
[----:B------:R-:W-:Y:S01]  /*3320*/  STG.E desc[UR6][R4.64+0x1c], R22 ;  /* 0x00001c1604007986 */ /* 0x000fe2000c101906 */
[----:B0-----:R-:W-:Y:S01]  /*3330*/  IADD3 R25, PT, PT, R19, -0x587c5, R15 ;  /* 0xfffa783b13197810 */ /* 0x001fe20007ffe00f */
[----:B------:R-:W-:Y:S01]  /*3340*/  IMAD.SHL.U32 R15, R21, 0x2, RZ ;  /* 0x00000002150f7824 */ /* 0x000fe200078e00ff */
[----:B------:R-:W-:Y:S01]  /*3350*/  IADD3 R29, PT, PT, R19, -0x10974f, R16 ;  /* 0xffef68b1131d7810 */ /* 0x000fe20007ffe010 */
[----:B------:R-:W-:Y:S01]  /*3360*/  IMAD.SHL.U32 R18, R0, 0x10, RZ ;  /* 0x0000001000127824 */ /* 0x000fe200078e00ff */
[----:B------:R-:W-:Y:S01]  /*3370*/  SHF.R.U32.HI R20, RZ, 0x2, R9 ;  /* 0x00000002ff147819 */ /* 0x000fe20000011609 */
[----:B------:R-:W-:Y:S01]  /*3380*/  VIADD R16, R6, 0x425d3c ;  /* 0x00425d3c06107836 */ /* 0x000fe20000000000 */
[----:B------:R-:W-:Y:S02]  /*3390*/  STG.E desc[UR6][R4.64+0x20], R25 ;  /* 0x0000201904007986 */ /* 0x000fe4000c101906 */
[----:B------:R-:W-:Y:S01]  /*33a0*/  LOP3.LUT R15, R21, R15, R18, 0x96, !PT ;  /* 0x0000000f150f7212 */ /* 0x000fe200078e9612 */
[----:B------:R-:W-:Y:S01]  /*33b0*/  IMAD.IADD R21, R19, 0x1, R12 ;  /* 0x0000000113157824 */ /* 0x000fe200078e020c */
[----:B-1----:R-:W-:Y:S01]  /*33c0*/  IADD3 R23, PT, PT, R16, -0x10974f, R13 ;  /* 0xffef68b110177810 */ /* 0x002fe20007ffe00d */
[----:B------:R-:W-:Y:S01]  /*33d0*/  VIADD R12, R6, 0x587c50 ;  /* 0x00587c50060c7836 */ /* 0x000fe20000000000 */
[----:B------:R-:W-:Y:S01]  /*33e0*/  LOP3.LUT R20, R20, R9, RZ, 0x3c, !PT ;  /* 0x0000000914147212 */ /* 0x000fe200078e3cff */
[----:B------:R-:W-:Y:S01]  /*33f0*/  STG.E desc[UR6][R4.64+0x18], R29 ;  /* 0x0000181d04007986 */ /* 0x000fe2000c101906 */
[----:B------:R-:W-:-:S02]  /*3400*/  LOP3.LUT R13, R15, R0, RZ, 0x3c, !PT ;  /* 0x000000000f0d7212 */ /* 0x000fc400078e3cff */
[----:B--2---:R-:W-:Y:S01]  /*3410*/  IADD3 R27, PT, PT, R16, -0xb0f8a, R10 ;  /* 0xfff4f076101b7810 */ /* 0x004fe20007ffe00a */
[----:B------:R-:W-:Y:S01]  /*3420*/  IMAD.SHL.U32 R10, R20, 0x2, RZ ;  /* 0x00000002140a7824 */ /* 0x000fe200078e00ff */
[----:B------:R-:W-:Y:S01]  /*3430*/  SHF.R.U32.HI R19, RZ, 0x2, R14 ;  /* 0x00000002ff137819 */ /* 0x000fe2000001160e */
[----:B------:R-:W-:Y:S01]  /*3440*/  IMAD.SHL.U32 R15, R13, 0x10, RZ ;  /* 0x000000100d0f7824 */ /* 0x000fe200078e00ff */
[----:B------:R0:W-:Y:S01]  /*3450*/  STG.E desc[UR6][R4.64+0x24], R21 ;  /* 0x0000241504007986 */ /* 0x0001e2000c101906 */
[----:B------:R-:W-:Y:S02]  /*3460*/  IADD3 R11, PT, PT, R16, -0x587c5, R11 ;  /* 0xfffa783b100b7810 */ /* 0x000fe40007ffe00b */
[----:B------:R-:W-:Y:S01]  /*3470*/  LOP3.LUT R19, R19, R14, RZ, 0x3c, !PT ;  /* 0x0000000e13137212 */ /* 0x000fe200078e3cff */
[----:B------:R1:W-:Y:S01]  /*3480*/  STG.E desc[UR6][R4.64+0x28], R23 ;  /* 0x0000281704007986 */ /* 0x0003e2000c101906 */
[----:B------:R-:W-:Y:S01]  /*3490*/  LOP3.LUT R10, R20, R10, R15, 0x96, !PT ;  /* 0x0000000a140a7212 */ /* 0x000fe200078e960f */
[----:B------:R-:W-:Y:S01]  /*34a0*/  IMAD.IADD R15, R16, 0x1, R7 ;  /* 0x00000001100f7824 */ /* 0x000fe200078e0207 */
[--C-:B------:R-:W-:Y:S01]  /*34b0*/  SHF.R.U32.HI R16, RZ, 0x2, R17.reuse ;  /* 0x00000002ff107819 */ /* 0x100fe20000011611 */
[----:B------:R-:W-:Y:S01]  /*34c0*/  IMAD.SHL.U32 R7, R19, 0x2, RZ ;  /* 0x0000000213077824 */ /* 0x000fe200078e00ff */
[----:B------:R-:W-:Y:S01]  /*34d0*/  LOP3.LUT R10, R10, R13, RZ, 0x3c, !PT ;  /* 0x0000000d0a0a7212 */ /* 0x000fe200078e3cff */
[----:B------:R2:W-:Y:S01]  /*34e0*/  STG.E desc[UR6][R4.64+0x2c], R27 ;  /* 0x00002c1b04007986 */ /* 0x0005e2000c101906 */
[----:B------:R-:W-:Y:S01]  /*34f0*/  LOP3.LUT R16, R16, R17, RZ, 0x3c, !PT ;  /* 0x0000001110107212 */ /* 0x000fe200078e3cff */
[C---:B------:R-:W-:Y:S01]  /*3500*/  IMAD.IADD R17, R12.reuse, 0x1, R17 ;  /* 0x000000010c117824 */ /* 0x040fe200078e0211 */
[----:B0-----:R-:W-:Y:S01]  /*3510*/  IADD3 R21, PT, PT, R12, -0x10974f, R8 ;  /* 0xffef68b10c157810 */ /* 0x001fe20007ffe008 */
[----:B------:R-:W-:Y:S01]  /*3520*/  IMAD.SHL.U32 R8, R10, 0x10, RZ ;  /* 0x000000100a087824 */ /* 0x000fe200078e00ff */
[----:B------:R0:W-:Y:S01]  /*3530*/  STG.E desc[UR6][R4.64+0x30], R11 ;  /* 0x0000300b04007986 */ /* 0x0001e2000c101906 */
[----:B-1----:R-:W-:-:S02]  /*3540*/  IADD3 R23, PT, PT, R12, -0xb0f8a, R9 ;  /* 0xfff4f0760c177810 */ /* 0x002fc40007ffe009 */
[----:B------:R-:W-:Y:S01]  /*3550*/  IADD3 R25, PT, PT, R12, -0x587c5, R14 ;  /* 0xfffa783b0c197810 */ /* 0x000fe20007ffe00e */
[----:B------:R1:W-:Y:S01]  /*3560*/  STG.E desc[UR6][R4.64+0x34], R15 ;  /* 0x0000340f04007986 */ /* 0x0003e2000c101906 */
[----:B------:R-:W-:Y:S01]  /*3570*/  LOP3.LUT R7, R19, R7, R8, 0x96, !PT ;  /* 0x0000000713077212 */ /* 0x000fe200078e9608 */
[----:B------:R-:W-:Y:S01]  /*3580*/  IMAD.SHL.U32 R8, R16, 0x2, RZ ;  /* 0x0000000210087824 */ /* 0x000fe200078e00ff */
[----:B------:R-:W-:Y:S01]  /*3590*/  IADD3 R14, P0, PT, R4, 0x60, RZ ;  /* 0x00000060040e7810 */ /* 0x000fe20007f1e0ff */
[C---:B------:R-:W-:Y:S01]  /*35a0*/  VIADD R19, R6.reuse, 0x6e9b64 ;  /* 0x006e9b6406137836 */ /* 0x040fe20000000000 */
[----:B------:R-:W-:Y:S01]  /*35b0*/  LOP3.LUT R7, R7, R10, RZ, 0x3c, !PT ;  /* 0x0000000a07077212 */ /* 0x000fe200078e3cff */
[----:B------:R-:W-:Y:S01]  /*35c0*/  VIADD R6, R6, 0x84ba78 ;  /* 0x0084ba7806067836 */ /* 0x000fe20000000000 */
[----:B------:R3:W-:Y:S02]  /*35d0*/  STG.E desc[UR6][R4.64+0x38], R21 ;  /* 0x0000381504007986 */ /* 0x0007e4000c101906 */
[----:B--2---:R-:W-:Y:S01]  /*35e0*/  IADD3 R27, PT, PT, R19, -0x10974f, R0 ;  /* 0xffef68b1131b7810 */ /* 0x004fe20007ffe000 */
[----:B------:R-:W-:Y:S01]  /*35f0*/  IMAD.SHL.U32 R9, R7, 0x10, RZ ;  /* 0x0000001007097824 */ /* 0x000fe200078e00ff */
[C---:B0-----:R-:W-:Y:S01]  /*3600*/  IADD3 R11, PT, PT, R19.reuse, -0xb0f8a, R13 ;  /* 0xfff4f076130b7810 */ /* 0x041fe20007ffe00d */
[----:B------:R-:W-:Y:S01]  /*3610*/  STG.E desc[UR6][R4.64+0x3c], R23 ;  /* 0x00003c1704007986 */ /* 0x000fe2000c101906 */
[----:B-1----:R-:W-:Y:S01]  /*3620*/  IADD3 R15, PT, PT, R19, -0x587c5, R10 ;  /* 0xfffa783b130f7810 */ /* 0x002fe20007ffe00a */
[----:B------:R-:W-:Y:S01]  /*3630*/  IMAD.IADD R19, R7, 0x1, R19 ;  /* 0x0000000107137824 */ /* 0x000fe200078e0213 */
[----:B------:R-:W-:Y:S01]  /*3640*/  LOP3.LUT R8, R16, R8, R9, 0x96, !PT ;  /* 0x0000000810087212 */ /* 0x000fe200078e9609 */
[----:B------:R-:W-:Y:S03]  /*3650*/  STG.E desc[UR6][R4.64+0x40], R25 ;  /* 0x0000401904007986 */ /* 0x000fe6000c101906 */
[----:B------:R-:W-:Y:S01]  /*3660*/  LOP3.LUT R9, R8, R7, RZ, 0x3c, !PT ;  /* 0x0000000708097212 */ /* 0x000fe200078e3cff */
[----:B------:R-:W-:Y:S03]  /*3670*/  STG.E desc[UR6][R4.64+0x48], R27 ;  /* 0x0000481b04007986 */ /* 0x000fe6000c101906 */
[----:B---3--:R-:W-:Y:S01]  /*3680*/  IADD3 R21, PT, PT, R6, -0x10974f, R9 ;  /* 0xffef68b106157810 */ /* 0x008fe20007ffe009 */
[----:B------:R-:W-:Y:S04]  /*3690*/  STG.E desc[UR6][R4.64+0x4c], R11 ;  /* 0x00004c0b04007986 */ /* 0x000fe8000c101906 */
[----:B------:R-:W-:Y:S04]  /*36a0*/  STG.E desc[UR6][R4.64+0x50], R15 ;  /* 0x0000500f04007986 */ /* 0x000fe8000c101906 */
[----:B------:R-:W-:Y:S04]  /*36b0*/  STG.E desc[UR6][R4.64+0x54], R19 ;  /* 0x0000541304007986 */ /* 0x000fe8000c101906 */
[----:B------:R-:W-:Y:S04]  /*36c0*/  STG.E desc[UR6][R4.64+0x58], R21 ;  /* 0x0000581504007986 */ /* 0x000fe8000c101906 */
[----:B------:R0:W-:Y:S02]  /*36d0*/  STG.E desc[UR6][R4.64+0x44], R17 ;  /* 0x0000441104007986 */ /* 0x0001e4000c101906 */
[----:B0-----:R-:W-:Y:S01]  /*36e0*/  IMAD.X R17, RZ, RZ, R5, P0 ;  /* 0x000000ffff117224 */ /* 0x001fe200000e0605 */
[----:B------:R-:W-:Y:S06]  /*36f0*/  BRA.U UP0, `(.L_x_11) ;  /* 0xfffffff100cc7547 */ /* 0x000fec000b83ffff */
[----:B------:R-:W2:Y:S04]  /*3700*/  LDG.E R0, desc[UR6][R2.64+0x1f0] ;  /* 0x0001f00602007981 */ /* 0x000ea8000c1e1900 */
[----:B------:R-:W3:Y:S01]  /*3710*/  LDG.E R4, desc[UR6][R2.64] ;  /* 0x0000000602047981 */ /* 0x000ee2000c1e1900 */
[----:B--2---:R-:W-:Y:S02]  /*3720*/  LOP3.LUT R5, R0, 0x80000000, RZ, 0xfc, !PT ;  /* 0x8000000000057812 */ /* 0x004fe400078efcff */
[----:B---3--:R-:W-:-:S03]  /*3730*/  LOP3.LUT R7, R4, 0x1, RZ, 0xfc, !PT ;  /* 0x0000000104077812 */ /* 0x008fc600078efcff */
[----:B------:R-:W-:Y:S04]  /*3740*/  STG.E desc[UR6][R2.64+0x1f0], R5 ;  /* 0x0001f00502007986 */ /* 0x000fe8000c101906 */
[----:B------:R-:W-:Y:S01]  /*3750*/  STG.E desc[UR6][R2.64], R7 ;  /* 0x0000000702007986 */ /* 0x000fe2000c101906 */
[----:B------:R-:W-:Y:S05]  /*3760*/  EXIT ;  /* 0x000000000000794d */ /* 0x000fea0003800000 */
.L_x_12:
[----:B------:R-:W-:-:S00]  /*3770*/  BRA `(.L_x_12) ;  /* 0xfffffffc00fc7947 */ /* 0x000fc0000383ffff */
[----:B------:R-:W-:-:S00]  /*3780*/  NOP ;  /* 0x0000000000007918 */ /* 0x000fc00000000000 */
[----:B------:R-:W-:-:S00]  /*3790*/  NOP ;  /* 0x0000000000007918 */ /* 0x000fc00000000000 */
[----:B------:R-:W-:-:S00]  /*37a0*/  NOP ;  /* 0x0000000000007918 */ /* 0x000fc00000000000 */
[----:B------:R-:W-:-:S00]  /*37b0*/  NOP ;  /* 0x0000000000007918 */ /* 0x000fc00000000000 */
[----:B------:R-:W-:-:S00]  /*37c0*/  NOP ;  /* 0x0000000000007918 */ /* 0x000fc00000000000 */
[----:B------:R-:W-:-:S00]  /*37d0*/  NOP ;  /* 0x0000000000007918 */ /* 0x000fc00000000000 */
[----:B------:R-:W-:-:S00]  /*37e0*/  NOP ;  /* 0x0000000000007918 */ /* 0x000fc00000000000 */
[----:B------:R-:W-:-:S00]  /*37f0*/  NOP ;  /* 0x0000000000007918 */ /* 0x000fc00000000000 */
.L_x_13:


//--------------------- .nv.global.init           --------------------------
	.section	.nv.global.init,"aw",@progbits
	.align	4
.nv.global.init:
	.type		mrg32k3aM1SubSeq,@object
	.size		mrg32k3aM1SubSeq,(mrg32k3aM2SubSeq - mrg32k3aM1SubSeq)
mrg32k3aM1SubSeq:
        /*0000*/ 	.byte	0x0b, 0xcc, 0xee, 0x04, 0x73, 0x29, 0x8b, 0x6f, 0xf6, 0x53, 0x03, 0xf6, 0x23, 0xf6, 0xea, 0xda
        /* <DEDUP_REMOVED lines=125> */
	.type		mrg32k3aM2SubSeq,@object
	.size		mrg32k3aM2SubSeq,(mrg32k3aM1 - mrg32k3aM2SubSeq)
mrg32k3aM2SubSeq:
        /* <DEDUP_REMOVED lines=126> */
	.type		mrg32k3aM1,@object
	.size		mrg32k3aM1,(mrg32k3aM1Seq - mrg32k3aM1)
mrg32k3aM1:
        /* <DEDUP_REMOVED lines=144> */
	.type		mrg32k3aM1Seq,@object
	.size		mrg32k3aM1Seq,(mrg32k3aM2 - mrg32k3aM1Seq)
mrg32k3aM1Seq:
        /* <DEDUP_REMOVED lines=144> */
	.type		mrg32k3aM2,@object
	.size		mrg32k3aM2,(mrg32k3aM2Seq - mrg32k3aM2)
mrg32k3aM2:
        /* <DEDUP_REMOVED lines=144> */
	.type		mrg32k3aM2Seq,@object
	.size		mrg32k3aM2Seq,(precalc_xorwow_matrix - mrg32k3aM2Seq)
mrg32k3aM2Seq:
        /* <DEDUP_REMOVED lines=144> */
	.type		precalc_xorwow_matrix,@object
	.size		precalc_xorwow_matrix,(precalc_xorwow_offset_matrix - precalc_xorwow_matrix)
precalc_xorwow_matrix:
        /* <DEDUP_REMOVED lines=6400> */
	.type		precalc_xorwow_offset_matrix,@object
	.size		precalc_xorwow_offset_matrix,(.L_1 - precalc_xorwow_offset_matrix)
precalc_xorwow_offset_matrix:
        /* <DEDUP_REMOVED lines=6400> */
.L_1:


//--------------------- .nv.shared.reserved.0     --------------------------
	.section	.nv.shared.reserved.0,"aw",@nobits
	.weak		__nv_reservedSMEM_offset_0_alias
	.size		__nv_reservedSMEM_offset_0_alias, 0, 64
	.other		__nv_reservedSMEM_offset_0_alias,@"STO_CUDA_RESERVED_SHARED STV_DEFAULT"
__nv_reservedSMEM_offset_0_alias:
	.zero		0
	.zero		64


//--------------------- .nv.constant0._Z23generate_random_numbersPjiy --------------------------
	.section	.nv.constant0._Z23generate_random_numbersPjiy,"a",@progbits
	.sectionflags	@""
	.align	4
.nv.constant0._Z23generate_random_numbersPjiy:
	.zero		920


//--------------------- SYMBOLS --------------------------

	.type		.nv.reservedSmem.offset0,@object
	.size		.nv.reservedSmem.offset0,0x4
